	.target	sm_90a

	.elftype	@"ET_EXEC"


//--------------------- .note.nv.tkinfo           --------------------------
	.section	.note.nv.tkinfo,"",@"SHT_NOTE"
	.sectionflags	@"SHF_NOTE_NV_TKINFO"
	.tkinfo
        /*0018*/ 	.word	0x00000002
        /*0030*/ 	.string	""
        /*0030*/ 	.string	"ptxas"
        /*0030*/ 	.string	"Cuda compilation tools, release 13.0, V13.0.88"
        /*0030*/ 	.string	"Build cuda_13.0.r13.0/compiler.36424714_0"
        /*0030*/ 	.string	"-arch sm_90a -m 64 "



//--------------------- .note.nv.cuinfo           --------------------------
	.section	.note.nv.cuinfo,"",@"SHT_NOTE"
	.sectionflags	@"SHF_NOTE_NV_CUINFO"
        /*0018*/ 	.short	0x0002
        /*001a*/ 	.short	0x005a
        /*001c*/ 	.short	0x0082
	.zero		2


//--------------------- .nv.info                  --------------------------
	.section	.nv.info,"",@"SHT_CUDA_INFO"
	.align	4


	//----- nvinfo : EIATTR_REGCOUNT
	.align		4
        /*0000*/ 	.byte	0x04, 0x2f
        /*0002*/ 	.short	(.L_15 - .L_14)
	.align		4
.L_14:
        /*0004*/ 	.word	index@(_ZN7cutlass13device_kernelINS_4gemm6kernel13GemmUniversalIN4cute5tupleIJiiiiEEENS1_10collective13CollectiveMmaINS1_34MainloopSm90TmaGmmaWarpSpecializedILi3ENS5_IJNS4_1CILi2EEESB_NSA_ILi1EEEEEENS1_32KernelTmaWarpSpecializedPingpongEEENS5_IJNSA_ILi64EEENSA_ILi128EEESG_EEENS_6half_tENS5_IJlSC_lEEESJ_SK_NS4_8TiledMMAINS4_8MMA_AtomIJNS4_4SM904GMMA26MMA_64x128x16_F32F16F16_SSILNSO_5MajorE0ELSQ_0ELNSO_7ScaleInE1ELSR_1EEEEEENS4_6LayoutINS5_IJSC_SC_SC_EEENS5_IJNSA_ILi0EEESW_SW_EEEEENS5_IJNS4_10UnderscoreESZ_SZ_EEEEENS4_23SM90_TMA_LOAD_MULTICASTENS4_14ComposedLayoutINS4_7SwizzleILi3ELi4ELi3EEENS4_18smem_ptr_flag_bitsILi16EEENSU_INS5_IJNSA_ILi8EEESG_EEENS5_IJSG_SC_EEEEEEEvNS4_8identityES12_S1C_vS1D_EENS_8epilogue10collective6detail29Sm90TmaWarpSpecializedAdapterINS1G_15DefaultEpilogueISJ_SK_SK_NS1F_6thread17LinearCombinationISJ_Li1EffLNS1K_9ScaleType4KindE0ELNS_15FloatRoundStyleE2ESJ_EENS1_15EpilogueDefaultEEEEEvvEEEEvNT_6ParamsE)
        /*0008*/ 	.word	0x000000a8


	//----- nvinfo : EIATTR_FRAME_SIZE
	.align		4
.L_15:
        /*000c*/ 	.byte	0x04, 0x11
        /*000e*/ 	.short	(.L_17 - .L_16)
	.align		4
.L_16:
        /*0010*/ 	.word	index@(_ZN7cutlass13device_kernelINS_4gemm6kernel13GemmUniversalIN4cute5tupleIJiiiiEEENS1_10collective13CollectiveMmaINS1_34MainloopSm90TmaGmmaWarpSpecializedILi3ENS5_IJNS4_1CILi2EEESB_NSA_ILi1EEEEEENS1_32KernelTmaWarpSpecializedPingpongEEENS5_IJNSA_ILi64EEENSA_ILi128EEESG_EEENS_6half_tENS5_IJlSC_lEEESJ_SK_NS4_8TiledMMAINS4_8MMA_AtomIJNS4_4SM904GMMA26MMA_64x128x16_F32F16F16_SSILNSO_5MajorE0ELSQ_0ELNSO_7ScaleInE1ELSR_1EEEEEENS4_6LayoutINS5_IJSC_SC_SC_EEENS5_IJNSA_ILi0EEESW_SW_EEEEENS5_IJNS4_10UnderscoreESZ_SZ_EEEEENS4_23SM90_TMA_LOAD_MULTICASTENS4_14ComposedLayoutINS4_7SwizzleILi3ELi4ELi3EEENS4_18smem_ptr_flag_bitsILi16EEENSU_INS5_IJNSA_ILi8EEESG_EEENS5_IJSG_SC_EEEEEEEvNS4_8identityES12_S1C_vS1D_EENS_8epilogue10collective6detail29Sm90TmaWarpSpecializedAdapterINS1G_15DefaultEpilogueISJ_SK_SK_NS1F_6thread17LinearCombinationISJ_Li1EffLNS1K_9ScaleType4KindE0ELNS_15FloatRoundStyleE2ESJ_EENS1_15EpilogueDefaultEEEEEvvEEEEvNT_6ParamsE)
        /*0014*/ 	.word	0x00000008


	//----- nvinfo : EIATTR_MIN_STACK_SIZE
	.align		4
.L_17:
        /*0018*/ 	.byte	0x04, 0x12
        /*001a*/ 	.short	(.L_19 - .L_18)
	.align		4
.L_18:
        /*001c*/ 	.word	index@(_ZN7cutlass13device_kernelINS_4gemm6kernel13GemmUniversalIN4cute5tupleIJiiiiEEENS1_10collective13CollectiveMmaINS1_34MainloopSm90TmaGmmaWarpSpecializedILi3ENS5_IJNS4_1CILi2EEESB_NSA_ILi1EEEEEENS1_32KernelTmaWarpSpecializedPingpongEEENS5_IJNSA_ILi64EEENSA_ILi128EEESG_EEENS_6half_tENS5_IJlSC_lEEESJ_SK_NS4_8TiledMMAINS4_8MMA_AtomIJNS4_4SM904GMMA26MMA_64x128x16_F32F16F16_SSILNSO_5MajorE0ELSQ_0ELNSO_7ScaleInE1ELSR_1EEEEEENS4_6LayoutINS5_IJSC_SC_SC_EEENS5_IJNSA_ILi0EEESW_SW_EEEEENS5_IJNS4_10UnderscoreESZ_SZ_EEEEENS4_23SM90_TMA_LOAD_MULTICASTENS4_14ComposedLayoutINS4_7SwizzleILi3ELi4ELi3EEENS4_18smem_ptr_flag_bitsILi16EEENSU_INS5_IJNSA_ILi8EEESG_EEENS5_IJSG_SC_EEEEEEEvNS4_8identityES12_S1C_vS1D_EENS_8epilogue10collective6detail29Sm90TmaWarpSpecializedAdapterINS1G_15DefaultEpilogueISJ_SK_SK_NS1F_6thread17LinearCombinationISJ_Li1EffLNS1K_9ScaleType4KindE0ELNS_15FloatRoundStyleE2ESJ_EENS1_15EpilogueDefaultEEEEEvvEEEEvNT_6ParamsE)
        /*0020*/ 	.word	0x00000008
.L_19:


//--------------------- .nv.compat                --------------------------
	.section	.nv.compat,"",@"SHT_CUDA_COMPAT_INFO"
	.align	4
        /*0000*/ 	.byte	0x02, 0x09, 0x01, 0x00, 0x02, 0x02, 0x04, 0x00, 0x02, 0x05, 0x05, 0x00, 0x03, 0x07, 0x01, 0x01
        /*0010*/ 	.byte	0x02, 0x03, 0x01, 0x00, 0x02, 0x06, 0x01, 0x00, 0x04, 0x0b, 0x08, 0x00, 0x00, 0x00, 0x00, 0x00
        /*0020*/ 	.byte	0x00, 0x00, 0x00, 0x00


//--------------------- .nv.info._ZN7cutlass13device_kernelINS_4gemm6kernel13GemmUniversalIN4cute5tupleIJiiiiEEENS1_10collective13CollectiveMmaINS1_34MainloopSm90TmaGmmaWarpSpecializedILi3ENS5_IJNS4_1CILi2EEESB_NSA_ILi1EEEEEENS1_32KernelTmaWarpSpecializedPingpongEEENS5_IJNSA_ILi64EEENSA_ILi128EEESG_EEENS_6half_tENS5_IJlSC_lEEESJ_SK_NS4_8TiledMMAINS4_8MMA_AtomIJNS4_4SM904GMMA26MMA_64x128x16_F32F16F16_SSILNSO_5MajorE0ELSQ_0ELNSO_7ScaleInE1ELSR_1EEEEEENS4_6LayoutINS5_IJSC_SC_SC_EEENS5_IJNSA_ILi0EEESW_SW_EEEEENS5_IJNS4_10UnderscoreESZ_SZ_EEEEENS4_23SM90_TMA_LOAD_MULTICASTENS4_14ComposedLayoutINS4_7SwizzleILi3ELi4ELi3EEENS4_18smem_ptr_flag_bitsILi16EEENSU_INS5_IJNSA_ILi8EEESG_EEENS5_IJSG_SC_EEEEEEEvNS4_8identityES12_S1C_vS1D_EENS_8epilogue10collective6detail29Sm90TmaWarpSpecializedAdapterINS1G_15DefaultEpilogueISJ_SK_SK_NS1F_6thread17LinearCombinationISJ_Li1EffLNS1K_9ScaleType4KindE0ELNS_15FloatRoundStyleE2ESJ_EENS1_15EpilogueDefaultEEEEEvvEEEEvNT_6ParamsE --------------------------
	.section	.nv.info._ZN7cutlass13device_kernelINS_4gemm6kernel13GemmUniversalIN4cute5tupleIJiiiiEEENS1_10collective13CollectiveMmaINS1_34MainloopSm90TmaGmmaWarpSpecializedILi3ENS5_IJNS4_1CILi2EEESB_NSA_ILi1EEEEEENS1_32KernelTmaWarpSpecializedPingpongEEENS5_IJNSA_ILi64EEENSA_ILi128EEESG_EEENS_6half_tENS5_IJlSC_lEEESJ_SK_NS4_8TiledMMAINS4_8MMA_AtomIJNS4_4SM904GMMA26MMA_64x128x16_F32F16F16_SSILNSO_5MajorE0ELSQ_0ELNSO_7ScaleInE1ELSR_1EEEEEENS4_6LayoutINS5_IJSC_SC_SC_EEENS5_IJNSA_ILi0EEESW_SW_EEEEENS5_IJNS4_10UnderscoreESZ_SZ_EEEEENS4_23SM90_TMA_LOAD_MULTICASTENS4_14ComposedLayoutINS4_7SwizzleILi3ELi4ELi3EEENS4_18smem_ptr_flag_bitsILi16EEENSU_INS5_IJNSA_ILi8EEESG_EEENS5_IJSG_SC_EEEEEEEvNS4_8identityES12_S1C_vS1D_EENS_8epilogue10collective6detail29Sm90TmaWarpSpecializedAdapterINS1G_15DefaultEpilogueISJ_SK_SK_NS1F_6thread17LinearCombinationISJ_Li1EffLNS1K_9ScaleType4KindE0ELNS_15FloatRoundStyleE2ESJ_EENS1_15EpilogueDefaultEEEEEvvEEEEvNT_6ParamsE,"",@"SHT_CUDA_INFO"
	.sectionflags	@""
	.align	4


	//----- nvinfo : EIATTR_CUDA_API_VERSION
	.align		4
        /*0000*/ 	.byte	0x04, 0x37
        /*0002*/ 	.short	(.L_21 - .L_20)
.L_20:
        /*0004*/ 	.word	0x00000082


	//----- nvinfo : EIATTR_KPARAM_INFO
	.align		4
.L_21:
        /*0008*/ 	.byte	0x04, 0x17
        /*000a*/ 	.short	(.L_23 - .L_22)
.L_22:
        /*000c*/ 	.word	0x00000000
        /*0010*/ 	.short	0x0000
        /*0012*/ 	.short	0x0070
        /*0014*/ 	.byte	0x00, 0xf0, 0x01, 0x10


	//----- nvinfo : EIATTR_SPARSE_MMA_MASK
	.align		4
.L_23:
        /*0018*/ 	.byte	0x03, 0x50
        /*001a*/ 	.short	0x0000


	//----- nvinfo : EIATTR_MAXREG_COUNT
	.align		4
        /*001c*/ 	.byte	0x03, 0x1b
        /*001e*/ 	.short	0x00a8


	//----- nvinfo : EIATTR_NUM_BARRIERS
	.align		4
        /*0020*/ 	.byte	0x02, 0x4c
        /*0022*/ 	.byte	0x01
	.zero		1


	//----- nvinfo : EIATTR_EXTERNS
	.align		4
        /*0024*/ 	.byte	0x04, 0x0f
        /*0026*/ 	.short	(.L_25 - .L_24)


	//   ....[0]....
	.align		4
.L_24:
        /*0028*/ 	.word	index@(__assertfail)


	//----- nvinfo : EIATTR_ANNOTATIONS
	.align		4
.L_25:
        /*002c*/ 	.byte	0x04, 0x55
        /*002e*/ 	.short	(.L_27 - .L_26)


	//   ....[0]....
.L_26:
        /*0030*/ 	.word	0x00000001
        /*0034*/ 	.byte	0x90, 0x0d, 0x00, 0x00, 0x01, 0x00, 0x00, 0x00, 0x40, 0x14, 0x00, 0x00, 0x01, 0x00, 0x00, 0x00
        /*0044*/ 	.byte	0x50, 0x63, 0x00, 0x00, 0x01, 0x00, 0x00, 0x00, 0x80, 0x70, 0x00, 0x00


	//----- nvinfo : EIATTR_MERCURY_ISA_VERSION
	.align		4
.L_27:
        /*0050*/ 	.byte	0x03, 0x5f
        /*0052*/ 	.short	0x0101


	//----- nvinfo : EIATTR_INT_WARP_WIDE_INSTR_OFFSETS
	.align		4
        /*0054*/ 	.byte	0x04, 0x31
        /*0056*/ 	.short	(.L_29 - .L_28)


	//   ....[0]....
.L_28:
        /*0058*/ 	.word	0x000004d0


	//   ....[1]....
        /*005c*/ 	.word	0x000004f0


	//   ....[2]....
        /*0060*/ 	.word	0x00000510


	//   ....[3]....
        /*0064*/ 	.word	0x000005d0


	//   ....[4]....
        /*0068*/ 	.word	0x000005f0


	//   ....[5]....
        /*006c*/ 	.word	0x00000650


	//   ....[6]....
        /*0070*/ 	.word	0x00000760


	//   ....[7]....
        /*0074*/ 	.word	0x00000790


	//   ....[8]....
        /*0078*/ 	.word	0x00002100


	//----- nvinfo : EIATTR_COOP_GROUP_MASK_REGIDS
	.align		4
.L_29:
        /*007c*/ 	.byte	0x04, 0x29
        /*007e*/ 	.short	(.L_31 - .L_30)


	//   ....[0]....
.L_30:
        /*0080*/ 	.word	0xffffffff


	//   ....[1]....
        /*0084*/ 	.word	0xffffffff


	//   ....[2]....
        /*0088*/ 	.word	0xffffffff


	//   ....[3]....
        /*008c*/ 	.word	0xffffffff


	//   ....[4]....
        /*0090*/ 	.word	0xffffffff


	//   ....[5]....
        /*0094*/ 	.word	0xffffffff


	//   ....[6]....
        /*0098*/ 	.word	0xffffffff


	//----- nvinfo : EIATTR_COOP_GROUP_INSTR_OFFSETS
	.align		4
.L_31:
        /*009c*/ 	.byte	0x04, 0x28
        /*009e*/ 	.short	(.L_33 - .L_32)


	//   ....[0]....
.L_32:
        /*00a0*/ 	.word	0x00000070


	//   ....[1]....
        /*00a4*/ 	.word	0x00000080


	//   ....[2]....
        /*00a8*/ 	.word	0x00000140


	//   ....[3]....
        /*00ac*/ 	.word	0x000002b0


	//   ....[4]....
        /*00b0*/ 	.word	0x000002f0


	//   ....[5]....
        /*00b4*/ 	.word	0x00000370


	//   ....[6]....
        /*00b8*/ 	.word	0x00000940


	//----- nvinfo : EIATTR_REG_RECONFIG
	.align		4
.L_33:
        /*00bc*/ 	.byte	0x01, 0x54
	.zero		2


	//----- nvinfo : EIATTR_SYSCALL_OFFSETS
	.align		4
        /*00c0*/ 	.byte	0x04, 0x46
        /*00c2*/ 	.short	(.L_35 - .L_34)


	//   ....[0]....
.L_34:
        /*00c4*/ 	.word	0x000018b0


	//----- nvinfo : EIATTR_MBARRIER_INSTR_OFFSETS
	.align		4
.L_35:
        /*00c8*/ 	.byte	0x04, 0x39
        /*00ca*/ 	.short	(.L_37 - .L_36)


	//   ....[0]....
.L_36:
        /*00cc*/ 	.word	0x00000240
        /*00d0*/ 	.word	0x000000ff
        /*00d4*/ 	.word	0x00000000
        /*00d8*/ 	.short	0x0100
        /*00da*/ 	.byte	0x08
	.zero		1


	//   ....[1]....
        /*00dc*/ 	.word	0x00000250
        /*00e0*/ 	.word	0x000000ff
        /*00e4*/ 	.word	0x00000018
        /*00e8*/ 	.short	0x0100
        /*00ea*/ 	.byte	0x08
	.zero		1


	//   ....[2]....
        /*00ec*/ 	.word	0x00000260
        /*00f0*/ 	.word	0x000000ff
        /*00f4*/ 	.word	0x00000008
        /*00f8*/ 	.short	0x0100
        /*00fa*/ 	.byte	0x08
	.zero		1


	//   ....[3]....
        /*00fc*/ 	.word	0x00000270
        /*0100*/ 	.word	0x000000ff
        /*0104*/ 	.word	0x00000020
        /*0108*/ 	.short	0x0100
        /*010a*/ 	.byte	0x08
	.zero		1


	//   ....[4]....
        /*010c*/ 	.word	0x00000280
        /*0110*/ 	.word	0x000000ff
        /*0114*/ 	.word	0x00000010
        /*0118*/ 	.short	0x0100
        /*011a*/ 	.byte	0x08
	.zero		1


	//   ....[5]....
        /*011c*/ 	.word	0x00000290
        /*0120*/ 	.word	0x000000ff
        /*0124*/ 	.word	0x00000028
        /*0128*/ 	.short	0x0100
        /*012a*/ 	.byte	0x08
	.zero		1


	//   ....[6]....
        /*012c*/ 	.word	0x000007e0
        /*0130*/ 	.word	0x000000ff
        /*0134*/ 	.word	0x00000060
        /*0138*/ 	.short	0x0100
        /*013a*/ 	.byte	0x08
	.zero		1


	//   ....[7]....
        /*013c*/ 	.word	0x00000870
        /*0140*/ 	.word	0x000000ff
        /*0144*/ 	.word	0x00000068
        /*0148*/ 	.short	0x0100
        /*014a*/ 	.byte	0x08
	.zero		1


	//   ....[8]....
        /*014c*/ 	.word	0x000008c0
        /*0150*/ 	.word	0x000000ff
        /*0154*/ 	.word	0x00000040
        /*0158*/ 	.short	0x0100
        /*015a*/ 	.byte	0x09
	.zero		1


	//   ....[9]....
        /*015c*/ 	.word	0x000008d0
        /*0160*/ 	.word	0x000000ff
        /*0164*/ 	.word	0x00000048
        /*0168*/ 	.short	0x0100
        /*016a*/ 	.byte	0x09
	.zero		1


	//   ....[10]....
        /*016c*/ 	.word	0x000008e0
        /*0170*/ 	.word	0x000000ff
        /*0174*/ 	.word	0x00000050
        /*0178*/ 	.short	0x0100
        /*017a*/ 	.byte	0x09
	.zero		1


	//   ....[11]....
        /*017c*/ 	.word	0x000008f0
        /*0180*/ 	.word	0x000000ff
        /*0184*/ 	.word	0x00000058
        /*0188*/ 	.short	0x0100
        /*018a*/ 	.byte	0x09
	.zero		1


	//   ....[12]....
        /*018c*/ 	.word	0x00001770
        /*0190*/ 	.word	0x000000ff
        /*0194*/ 	.word	0xfffffff8
        /*0198*/ 	.short	0x010a
        /*019a*/ 	.byte	0x2b
	.zero		1


	//   ....[13]....
        /*019c*/ 	.word	0x00001930
        /*01a0*/ 	.word	0x00000003
        /*01a4*/ 	.word	0x00000000
        /*01a8*/ 	.short	0x010a
        /*01aa*/ 	.byte	0x3f
	.zero		1


	//   ....[14]....
        /*01ac*/ 	.word	0x00001990
        /*01b0*/ 	.word	0x00000003
        /*01b4*/ 	.word	0x00000000
        /*01b8*/ 	.short	0x010a
        /*01ba*/ 	.byte	0x3f
	.zero		1


	//   ....[15]....
        /*01bc*/ 	.word	0x00001cf0
        /*01c0*/ 	.word	0x000000ff
        /*01c4*/ 	.word	0x00000000
        /*01c8*/ 	.short	0x010a
        /*01ca*/ 	.byte	0x04
	.zero		1


	//   ....[16]....
        /*01cc*/ 	.word	0x00001d30
        /*01d0*/ 	.word	0x000000ff
        /*01d4*/ 	.word	0x00000000
        /*01d8*/ 	.short	0x010a
        /*01da*/ 	.byte	0x04
	.zero		1


	//   ....[17]....
        /*01dc*/ 	.word	0x00001f90
        /*01e0*/ 	.word	0x00000005
        /*01e4*/ 	.word	0x00000000
        /*01e8*/ 	.short	0x0101
        /*01ea*/ 	.byte	0x3f
	.zero		1


	//   ....[18]....
        /*01ec*/ 	.word	0x000020a0
        /*01f0*/ 	.word	0x00000003
        /*01f4*/ 	.word	0x00000000
        /*01f8*/ 	.short	0x0101
        /*01fa*/ 	.byte	0x2e
	.zero		1


	//   ....[19]....
        /*01fc*/ 	.word	0x000021a0
        /*0200*/ 	.word	0x00000003
        /*0204*/ 	.word	0x00000000
        /*0208*/ 	.short	0x0101
        /*020a*/ 	.byte	0x3f
	.zero		1


	//   ....[20]....
        /*020c*/ 	.word	0x00002220
        /*0210*/ 	.word	0x000000ff
        /*0214*/ 	.word	0x00000008
        /*0218*/ 	.short	0x010a
        /*021a*/ 	.byte	0x2b
	.zero		1


	//   ....[21]....
        /*021c*/ 	.word	0x00006390
        /*0220*/ 	.word	0x00000000
        /*0224*/ 	.word	0x00000000
        /*0228*/ 	.short	0x0101
        /*022a*/ 	.byte	0x2e
	.zero		1


	//   ....[22]....
        /*022c*/ 	.word	0x00006da0
        /*0230*/ 	.word	0x0000000b
        /*0234*/ 	.word	0x00000018
        /*0238*/ 	.short	0x010a
        /*023a*/ 	.byte	0x3f
	.zero		1


	//   ....[23]....
        /*023c*/ 	.word	0x000071b0
        /*0240*/ 	.word	0x00000006
        /*0244*/ 	.word	0x00000068
        /*0248*/ 	.short	0x0101
        /*024a*/ 	.byte	0x3f
	.zero		1


	//   ....[24]....
        /*024c*/ 	.word	0x000078d0
        /*0250*/ 	.word	0x00000007
        /*0254*/ 	.word	0x00000000
        /*0258*/ 	.short	0x010a
        /*025a*/ 	.byte	0x3f
	.zero		1


	//   ....[25]....
        /*025c*/ 	.word	0x00007950
        /*0260*/ 	.word	0x00000004
        /*0264*/ 	.word	0x00000000
        /*0268*/ 	.short	0x010a
        /*026a*/ 	.byte	0x3f
	.zero		1


	//   ....[26]....
        /*026c*/ 	.word	0x000079e0
        /*0270*/ 	.word	0x00000005
        /*0274*/ 	.word	0x00000000
        /*0278*/ 	.short	0x010a
        /*027a*/ 	.byte	0x3f
	.zero		1


	//   ....[27]....
        /*027c*/ 	.word	0x00007a50
        /*0280*/ 	.word	0x00000003
        /*0284*/ 	.word	0xfffffff8
        /*0288*/ 	.short	0x010a
        /*028a*/ 	.byte	0x3f
	.zero		1


	//   ....[28]....
        /*028c*/ 	.word	0x00007aa0
        /*0290*/ 	.word	0x00000003
        /*0294*/ 	.word	0x00000000
        /*0298*/ 	.short	0x010a
        /*029a*/ 	.byte	0x3f
	.zero		1


	//   ....[29]....
        /*029c*/ 	.word	0x00007b00
        /*02a0*/ 	.word	0x00000005
        /*02a4*/ 	.word	0x00000000
        /*02a8*/ 	.short	0x010a
        /*02aa*/ 	.byte	0x3f
	.zero		1


	//   ....[30]....
        /*02ac*/ 	.word	0x00007b60
        /*02b0*/ 	.word	0x00000003
        /*02b4*/ 	.word	0x00000008
        /*02b8*/ 	.short	0x010a
        /*02ba*/ 	.byte	0x3f
	.zero		1


	//   ....[31]....
        /*02bc*/ 	.word	0x00007c30
        /*02c0*/ 	.word	0x0000000b
        /*02c4*/ 	.word	0x00000018
        /*02c8*/ 	.short	0x010a
        /*02ca*/ 	.byte	0x3f
	.zero		1


	//   ....[32]....
        /*02cc*/ 	.word	0x00007d00
        /*02d0*/ 	.word	0x00000007
        /*02d4*/ 	.word	0x00000000
        /*02d8*/ 	.short	0x010a
        /*02da*/ 	.byte	0x3f
	.zero		1


	//   ....[33]....
        /*02dc*/ 	.word	0x00007d50
        /*02e0*/ 	.word	0x00000004
        /*02e4*/ 	.word	0x00000000
        /*02e8*/ 	.short	0x010a
        /*02ea*/ 	.byte	0x3f
	.zero		1


	//----- nvinfo : EIATTR_NUM_MBARRIERS
	.align		4
.L_37:
        /*02ec*/ 	.byte	0x03, 0x38
        /*02ee*/ 	.short	0x000c


	//----- nvinfo : EIATTR_EXIT_INSTR_OFFSETS
	.align		4
        /*02f0*/ 	.byte	0x04, 0x1c
        /*02f2*/ 	.short	(.L_39 - .L_38)


	//   ....[0]....
.L_38:
        /*02f4*/ 	.word	0x000013d0


	//   ....[1]....
        /*02f8*/ 	.word	0x00001430


	//   ....[2]....
        /*02fc*/ 	.word	0x000069b0


	//   ....[3]....
        /*0300*/ 	.word	0x000069e0


	//   ....[4]....
        /*0304*/ 	.word	0x00007a30


	//----- nvinfo : EIATTR_MAX_THREADS
	.align		4
.L_39:
        /*0308*/ 	.byte	0x04, 0x05
        /*030a*/ 	.short	(.L_41 - .L_40)
.L_40:
        /*030c*/ 	.word	0x00000180
        /*0310*/ 	.word	0x00000001
        /*0314*/ 	.word	0x00000001


	//----- nvinfo : EIATTR_CRS_STACK_SIZE
	.align		4
.L_41:
        /*0318*/ 	.byte	0x04, 0x1e
        /*031a*/ 	.short	(.L_43 - .L_42)
.L_42:
        /*031c*/ 	.word	0x00000000


	//----- nvinfo : EIATTR_CBANK_PARAM_SIZE
	.align		4
.L_43:
        /*0320*/ 	.byte	0x03, 0x19
        /*0322*/ 	.short	0x0470


	//----- nvinfo : EIATTR_PARAM_CBANK
	.align		4
        /*0324*/ 	.byte	0x04, 0x0a
        /*0326*/ 	.short	(.L_45 - .L_44)
	.align		4
.L_44:
        /*0328*/ 	.word	index@(.nv.constant0._ZN7cutlass13device_kernelINS_4gemm6kernel13GemmUniversalIN4cute5tupleIJiiiiEEENS1_10collective13CollectiveMmaINS1_34MainloopSm90TmaGmmaWarpSpecializedILi3ENS5_IJNS4_1CILi2EEESB_NSA_ILi1EEEEEENS1_32KernelTmaWarpSpecializedPingpongEEENS5_IJNSA_ILi64EEENSA_ILi128EEESG_EEENS_6half_tENS5_IJlSC_lEEESJ_SK_NS4_8TiledMMAINS4_8MMA_AtomIJNS4_4SM904GMMA26MMA_64x128x16_F32F16F16_SSILNSO_5MajorE0ELSQ_0ELNSO_7ScaleInE1ELSR_1EEEEEENS4_6LayoutINS5_IJSC_SC_SC_EEENS5_IJNSA_ILi0EEESW_SW_EEEEENS5_IJNS4_10UnderscoreESZ_SZ_EEEEENS4_23SM90_TMA_LOAD_MULTICASTENS4_14ComposedLayoutINS4_7SwizzleILi3ELi4ELi3EEENS4_18smem_ptr_flag_bitsILi16EEENSU_INS5_IJNSA_ILi8EEESG_EEENS5_IJSG_SC_EEEEEEEvNS4_8identityES12_S1C_vS1D_EENS_8epilogue10collective6detail29Sm90TmaWarpSpecializedAdapterINS1G_15DefaultEpilogueISJ_SK_SK_NS1F_6thread17LinearCombinationISJ_Li1EffLNS1K_9ScaleType4KindE0ELNS_15FloatRoundStyleE2ESJ_EENS1_15EpilogueDefaultEEEEEvvEEEEvNT_6ParamsE)
        /*032c*/ 	.short	0x0210
        /*032e*/ 	.short	0x0470


	//----- nvinfo : EIATTR_SW_WAR
	.align		4
.L_45:
        /*0330*/ 	.byte	0x04, 0x36
        /*0332*/ 	.short	(.L_47 - .L_46)
.L_46:
        /*0334*/ 	.word	0x00000008
.L_47:


//--------------------- .nv.callgraph             --------------------------
	.section	.nv.callgraph,"",@"SHT_CUDA_CALLGRAPH"
	.align	4
	.sectionentsize	8
	.align		4
        /*0000*/ 	.word	0x00000000
	.align		4
        /*0004*/ 	.word	0xffffffff
	.align		4
        /*0008*/ 	.word	index@(_ZN7cutlass13device_kernelINS_4gemm6kernel13GemmUniversalIN4cute5tupleIJiiiiEEENS1_10collective13CollectiveMmaINS1_34MainloopSm90TmaGmmaWarpSpecializedILi3ENS5_IJNS4_1CILi2EEESB_NSA_ILi1EEEEEENS1_32KernelTmaWarpSpecializedPingpongEEENS5_IJNSA_ILi64EEENSA_ILi128EEESG_EEENS_6half_tENS5_IJlSC_lEEESJ_SK_NS4_8TiledMMAINS4_8MMA_AtomIJNS4_4SM904GMMA26MMA_64x128x16_F32F16F16_SSILNSO_5MajorE0ELSQ_0ELNSO_7ScaleInE1ELSR_1EEEEEENS4_6LayoutINS5_IJSC_SC_SC_EEENS5_IJNSA_ILi0EEESW_SW_EEEEENS5_IJNS4_10UnderscoreESZ_SZ_EEEEENS4_23SM90_TMA_LOAD_MULTICASTENS4_14ComposedLayoutINS4_7SwizzleILi3ELi4ELi3EEENS4_18smem_ptr_flag_bitsILi16EEENSU_INS5_IJNSA_ILi8EEESG_EEENS5_IJSG_SC_EEEEEEEvNS4_8identityES12_S1C_vS1D_EENS_8epilogue10collective6detail29Sm90TmaWarpSpecializedAdapterINS1G_15DefaultEpilogueISJ_SK_SK_NS1F_6thread17LinearCombinationISJ_Li1EffLNS1K_9ScaleType4KindE0ELNS_15FloatRoundStyleE2ESJ_EENS1_15EpilogueDefaultEEEEEvvEEEEvNT_6ParamsE)
	.align		4
        /*000c*/ 	.word	index@(__assertfail)
	.align		4
        /*0010*/ 	.word	0x00000000
	.align		4
        /*0014*/ 	.word	0xfffffffe
	.align		4
        /*0018*/ 	.word	0x00000000
	.align		4
        /*001c*/ 	.word	0xfffffffd
	.align		4
        /*0020*/ 	.word	0x00000000
	.align		4
        /*0024*/ 	.word	0xfffffffc


//--------------------- .nv.constant4             --------------------------
	.section	.nv.constant4,"a",@progbits
	.align	8
	.align		8
.nv.constant4:
        /*0000*/ 	.dword	__assertfail
	.align		8
        /*0008*/ 	.dword	__unnamed_1
	.align		8
        /*0010*/ 	.dword	_ZN39_INTERNAL_c8782416_4_k_cu_264555ce_35034cuda3std3__45__cpo5beginE
	.align		8
        /*0018*/ 	.dword	_ZN39_INTERNAL_c8782416_4_k_cu_264555ce_35034cuda3std3__45__cpo3endE
	.align		8
        /*0020*/ 	.dword	_ZN39_INTERNAL_c8782416_4_k_cu_264555ce_35034cuda3std3__45__cpo6cbeginE
	.align		8
        /*0028*/ 	.dword	_ZN39_INTERNAL_c8782416_4_k_cu_264555ce_35034cuda3std3__45__cpo4cendE
	.align		8
        /*0030*/ 	.dword	_ZN39_INTERNAL_c8782416_4_k_cu_264555ce_35034cuda3std3__441_GLOBAL__N__c8782416_4_k_cu_264555ce_35036ignoreE
	.align		8
        /*0038*/ 	.dword	_ZN39_INTERNAL_c8782416_4_k_cu_264555ce_35034cuda3std3__419piecewise_constructE
	.align		8
        /*0040*/ 	.dword	_ZN39_INTERNAL_c8782416_4_k_cu_264555ce_35034cuda3std3__48in_placeE
	.align		8
        /*0048*/ 	.dword	_ZN39_INTERNAL_c8782416_4_k_cu_264555ce_35034cuda3std6ranges3__45__cpo4swapE
	.align		8
        /*0050*/ 	.dword	_ZN39_INTERNAL_c8782416_4_k_cu_264555ce_35034cuda3std6ranges3__45__cpo9iter_moveE
	.align		8
        /*0058*/ 	.dword	_ZN39_INTERNAL_c8782416_4_k_cu_264555ce_35034cute7productE
	.align		8
        /*0060*/ 	.dword	_ZN39_INTERNAL_c8782416_4_k_cu_264555ce_35034cute1_E
	.align		8
        /*0068*/ 	.dword	$str$22
	.align		8
        /*0070*/ 	.dword	$str$23


//--------------------- .text._ZN7cutlass13device_kernelINS_4gemm6kernel13GemmUniversalIN4cute5tupleIJiiiiEEENS1_10collective13CollectiveMmaINS1_34MainloopSm90TmaGmmaWarpSpecializedILi3ENS5_IJNS4_1CILi2EEESB_NSA_ILi1EEEEEENS1_32KernelTmaWarpSpecializedPingpongEEENS5_IJNSA_ILi64EEENSA_ILi128EEESG_EEENS_6half_tENS5_IJlSC_lEEESJ_SK_NS4_8TiledMMAINS4_8MMA_AtomIJNS4_4SM904GMMA26MMA_64x128x16_F32F16F16_SSILNSO_5MajorE0ELSQ_0ELNSO_7ScaleInE1ELSR_1EEEEEENS4_6LayoutINS5_IJSC_SC_SC_EEENS5_IJNSA_ILi0EEESW_SW_EEEEENS5_IJNS4_10UnderscoreESZ_SZ_EEEEENS4_23SM90_TMA_LOAD_MULTICASTENS4_14ComposedLayoutINS4_7SwizzleILi3ELi4ELi3EEENS4_18smem_ptr_flag_bitsILi16EEENSU_INS5_IJNSA_ILi8EEESG_EEENS5_IJSG_SC_EEEEEEEvNS4_8identityES12_S1C_vS1D_EENS_8epilogue10collective6detail29Sm90TmaWarpSpecializedAdapterINS1G_15DefaultEpilogueISJ_SK_SK_NS1F_6thread17LinearCombinationISJ_Li1EffLNS1K_9ScaleType4KindE0ELNS_15FloatRoundStyleE2ESJ_EENS1_15EpilogueDefaultEEEEEvvEEEEvNT_6ParamsE --------------------------
	.section	.text._ZN7cutlass13device_kernelINS_4gemm6kernel13GemmUniversalIN4cute5tupleIJiiiiEEENS1_10collective13CollectiveMmaINS1_34MainloopSm90TmaGmmaWarpSpecializedILi3ENS5_IJNS4_1CILi2EEESB_NSA_ILi1EEEEEENS1_32KernelTmaWarpSpecializedPingpongEEENS5_IJNSA_ILi64EEENSA_ILi128EEESG_EEENS_6half_tENS5_IJlSC_lEEESJ_SK_NS4_8TiledMMAINS4_8MMA_AtomIJNS4_4SM904GMMA26MMA_64x128x16_F32F16F16_SSILNSO_5MajorE0ELSQ_0ELNSO_7ScaleInE1ELSR_1EEEEEENS4_6LayoutINS5_IJSC_SC_SC_EEENS5_IJNSA_ILi0EEESW_SW_EEEEENS5_IJNS4_10UnderscoreESZ_SZ_EEEEENS4_23SM90_TMA_LOAD_MULTICASTENS4_14ComposedLayoutINS4_7SwizzleILi3ELi4ELi3EEENS4_18smem_ptr_flag_bitsILi16EEENSU_INS5_IJNSA_ILi8EEESG_EEENS5_IJSG_SC_EEEEEEEvNS4_8identityES12_S1C_vS1D_EENS_8epilogue10collective6detail29Sm90TmaWarpSpecializedAdapterINS1G_15DefaultEpilogueISJ_SK_SK_NS1F_6thread17LinearCombinationISJ_Li1EffLNS1K_9ScaleType4KindE0ELNS_15FloatRoundStyleE2ESJ_EENS1_15EpilogueDefaultEEEEEvvEEEEvNT_6ParamsE,"ax",@progbits
	.align	128
.text._ZN7cutlass13device_kernelINS_4gemm6kernel13GemmUniversalIN4cute5tupleIJiiiiEEENS1_10collective13CollectiveMmaINS1_34MainloopSm90TmaGmmaWarpSpecializedILi3ENS5_IJNS4_1CILi2EEESB_NSA_ILi1EEEEEENS1_32KernelTmaWarpSpecializedPingpongEEENS5_IJNSA_ILi64EEENSA_ILi128EEESG_EEENS_6half_tENS5_IJlSC_lEEESJ_SK_NS4_8TiledMMAINS4_8MMA_AtomIJNS4_4SM904GMMA26MMA_64x128x16_F32F16F16_SSILNSO_5MajorE0ELSQ_0ELNSO_7ScaleInE1ELSR_1EEEEEENS4_6LayoutINS5_IJSC_SC_SC_EEENS5_IJNSA_ILi0EEESW_SW_EEEEENS5_IJNS4_10UnderscoreESZ_SZ_EEEEENS4_23SM90_TMA_LOAD_MULTICASTENS4_14ComposedLayoutINS4_7SwizzleILi3ELi4ELi3EEENS4_18smem_ptr_flag_bitsILi16EEENSU_INS5_IJNSA_ILi8EEESG_EEENS5_IJSG_SC_EEEEEEEvNS4_8identityES12_S1C_vS1D_EENS_8epilogue10collective6detail29Sm90TmaWarpSpecializedAdapterINS1G_15DefaultEpilogueISJ_SK_SK_NS1F_6thread17LinearCombinationISJ_Li1EffLNS1K_9ScaleType4KindE0ELNS_15FloatRoundStyleE2ESJ_EENS1_15EpilogueDefaultEEEEEvvEEEEvNT_6ParamsE:
        .type           _ZN7cutlass13device_kernelINS_4gemm6kernel13GemmUniversalIN4cute5tupleIJiiiiEEENS1_10collective13CollectiveMmaINS1_34MainloopSm90TmaGmmaWarpSpecializedILi3ENS5_IJNS4_1CILi2EEESB_NSA_ILi1EEEEEENS1_32KernelTmaWarpSpecializedPingpongEEENS5_IJNSA_ILi64EEENSA_ILi128EEESG_EEENS_6half_tENS5_IJlSC_lEEESJ_SK_NS4_8TiledMMAINS4_8MMA_AtomIJNS4_4SM904GMMA26MMA_64x128x16_F32F16F16_SSILNSO_5MajorE0ELSQ_0ELNSO_7ScaleInE1ELSR_1EEEEEENS4_6LayoutINS5_IJSC_SC_SC_EEENS5_IJNSA_ILi0EEESW_SW_EEEEENS5_IJNS4_10UnderscoreESZ_SZ_EEEEENS4_23SM90_TMA_LOAD_MULTICASTENS4_14ComposedLayoutINS4_7SwizzleILi3ELi4ELi3EEENS4_18smem_ptr_flag_bitsILi16EEENSU_INS5_IJNSA_ILi8EEESG_EEENS5_IJSG_SC_EEEEEEEvNS4_8identityES12_S1C_vS1D_EENS_8epilogue10collective6detail29Sm90TmaWarpSpecializedAdapterINS1G_15DefaultEpilogueISJ_SK_SK_NS1F_6thread17LinearCombinationISJ_Li1EffLNS1K_9ScaleType4KindE0ELNS_15FloatRoundStyleE2ESJ_EENS1_15EpilogueDefaultEEEEEvvEEEEvNT_6ParamsE,@function
        .size           _ZN7cutlass13device_kernelINS_4gemm6kernel13GemmUniversalIN4cute5tupleIJiiiiEEENS1_10collective13CollectiveMmaINS1_34MainloopSm90TmaGmmaWarpSpecializedILi3ENS5_IJNS4_1CILi2EEESB_NSA_ILi1EEEEEENS1_32KernelTmaWarpSpecializedPingpongEEENS5_IJNSA_ILi64EEENSA_ILi128EEESG_EEENS_6half_tENS5_IJlSC_lEEESJ_SK_NS4_8TiledMMAINS4_8MMA_AtomIJNS4_4SM904GMMA26MMA_64x128x16_F32F16F16_SSILNSO_5MajorE0ELSQ_0ELNSO_7ScaleInE1ELSR_1EEEEEENS4_6LayoutINS5_IJSC_SC_SC_EEENS5_IJNSA_ILi0EEESW_SW_EEEEENS5_IJNS4_10UnderscoreESZ_SZ_EEEEENS4_23SM90_TMA_LOAD_MULTICASTENS4_14ComposedLayoutINS4_7SwizzleILi3ELi4ELi3EEENS4_18smem_ptr_flag_bitsILi16EEENSU_INS5_IJNSA_ILi8EEESG_EEENS5_IJSG_SC_EEEEEEEvNS4_8identityES12_S1C_vS1D_EENS_8epilogue10collective6detail29Sm90TmaWarpSpecializedAdapterINS1G_15DefaultEpilogueISJ_SK_SK_NS1F_6thread17LinearCombinationISJ_Li1EffLNS1K_9ScaleType4KindE0ELNS_15FloatRoundStyleE2ESJ_EENS1_15EpilogueDefaultEEEEEvvEEEEvNT_6ParamsE,(.L_x_199 - _ZN7cutlass13device_kernelINS_4gemm6kernel13GemmUniversalIN4cute5tupleIJiiiiEEENS1_10collective13CollectiveMmaINS1_34MainloopSm90TmaGmmaWarpSpecializedILi3ENS5_IJNS4_1CILi2EEESB_NSA_ILi1EEEEEENS1_32KernelTmaWarpSpecializedPingpongEEENS5_IJNSA_ILi64EEENSA_ILi128EEESG_EEENS_6half_tENS5_IJlSC_lEEESJ_SK_NS4_8TiledMMAINS4_8MMA_AtomIJNS4_4SM904GMMA26MMA_64x128x16_F32F16F16_SSILNSO_5MajorE0ELSQ_0ELNSO_7ScaleInE1ELSR_1EEEEEENS4_6LayoutINS5_IJSC_SC_SC_EEENS5_IJNSA_ILi0EEESW_SW_EEEEENS5_IJNS4_10UnderscoreESZ_SZ_EEEEENS4_23SM90_TMA_LOAD_MULTICASTENS4_14ComposedLayoutINS4_7SwizzleILi3ELi4ELi3EEENS4_18smem_ptr_flag_bitsILi16EEENSU_INS5_IJNSA_ILi8EEESG_EEENS5_IJSG_SC_EEEEEEEvNS4_8identityES12_S1C_vS1D_EENS_8epilogue10collective6detail29Sm90TmaWarpSpecializedAdapterINS1G_15DefaultEpilogueISJ_SK_SK_NS1F_6thread17LinearCombinationISJ_Li1EffLNS1K_9ScaleType4KindE0ELNS_15FloatRoundStyleE2ESJ_EENS1_15EpilogueDefaultEEEEEvvEEEEvNT_6ParamsE)
        .other          _ZN7cutlass13device_kernelINS_4gemm6kernel13GemmUniversalIN4cute5tupleIJiiiiEEENS1_10collective13CollectiveMmaINS1_34MainloopSm90TmaGmmaWarpSpecializedILi3ENS5_IJNS4_1CILi2EEESB_NSA_ILi1EEEEEENS1_32KernelTmaWarpSpecializedPingpongEEENS5_IJNSA_ILi64EEENSA_ILi128EEESG_EEENS_6half_tENS5_IJlSC_lEEESJ_SK_NS4_8TiledMMAINS4_8MMA_AtomIJNS4_4SM904GMMA26MMA_64x128x16_F32F16F16_SSILNSO_5MajorE0ELSQ_0ELNSO_7ScaleInE1ELSR_1EEEEEENS4_6LayoutINS5_IJSC_SC_SC_EEENS5_IJNSA_ILi0EEESW_SW_EEEEENS5_IJNS4_10UnderscoreESZ_SZ_EEEEENS4_23SM90_TMA_LOAD_MULTICASTENS4_14ComposedLayoutINS4_7SwizzleILi3ELi4ELi3EEENS4_18smem_ptr_flag_bitsILi16EEENSU_INS5_IJNSA_ILi8EEESG_EEENS5_IJSG_SC_EEEEEEEvNS4_8identityES12_S1C_vS1D_EENS_8epilogue10collective6detail29Sm90TmaWarpSpecializedAdapterINS1G_15DefaultEpilogueISJ_SK_SK_NS1F_6thread17LinearCombinationISJ_Li1EffLNS1K_9ScaleType4KindE0ELNS_15FloatRoundStyleE2ESJ_EENS1_15EpilogueDefaultEEEEEvvEEEEvNT_6ParamsE,@"STO_CUDA_ENTRY STV_DEFAULT"
_ZN7cutlass13device_kernelINS_4gemm6kernel13GemmUniversalIN4cute5tupleIJiiiiEEENS1_10collective13CollectiveMmaINS1_34MainloopSm90TmaGmmaWarpSpecializedILi3ENS5_IJNS4_1CILi2EEESB_NSA_ILi1EEEEEENS1_32KernelTmaWarpSpecializedPingpongEEENS5_IJNSA_ILi64EEENSA_ILi128EEESG_EEENS_6half_tENS5_IJlSC_lEEESJ_SK_NS4_8TiledMMAINS4_8MMA_AtomIJNS4_4SM904GMMA26MMA_64x128x16_F32F16F16_SSILNSO_5MajorE0ELSQ_0ELNSO_7ScaleInE1ELSR_1EEEEEENS4_6LayoutINS5_IJSC_SC_SC_EEENS5_IJNSA_ILi0EEESW_SW_EEEEENS5_IJNS4_10UnderscoreESZ_SZ_EEEEENS4_23SM90_TMA_LOAD_MULTICASTENS4_14ComposedLayoutINS4_7SwizzleILi3ELi4ELi3EEENS4_18smem_ptr_flag_bitsILi16EEENSU_INS5_IJNSA_ILi8EEESG_EEENS5_IJSG_SC_EEEEEEEvNS4_8identityES12_S1C_vS1D_EENS_8epilogue10collective6detail29Sm90TmaWarpSpecializedAdapterINS1G_15DefaultEpilogueISJ_SK_SK_NS1F_6thread17LinearCombinationISJ_Li1EffLNS1K_9ScaleType4KindE0ELNS_15FloatRoundStyleE2ESJ_EENS1_15EpilogueDefaultEEEEEvvEEEEvNT_6ParamsE:
[----:B------:R-:W0:Y:S02]  /*0000*/  LDC R1, c[0x0][0x28] ;  /* 0x00000a00ff017b82 */ /* 0x000e240000000800 */
[----:B0-----:R-:W-:Y:S01]  /*0010*/  VIADD R1, R1, 0xfffffff8 ;  /* 0xfffffff801017836 */ /* 0x001fe20000000000 */
[----:B------:R-:W0:Y:S01]  /*0020*/  S2R R4, SR_TID.X ;  /* 0x0000000000047919 */ /* 0x000e220000002100 */
[----:B------:R-:W-:Y:S01]  /*0030*/  ELECT P0, URZ, PT ;  /* 0x00000000003f782f */ /* 0x000fe20003800000 */
[----:B------:R-:W-:Y:S01]  /*0040*/  BSSY B0, `(.L_x_0) ;  /* 0x000000f000007945 */ /* 0x000fe20003800000 */
[--C-:B0-----:R-:W-:Y:S02]  /*0050*/  SHF.R.U32.HI R0, RZ, 0x5, R4.reuse ;  /* 0x00000005ff007819 */ /* 0x101fe40000011604 */
[----:B------:R-:W-:-:S03]  /*0060*/  SHF.R.U32.HI R7, RZ, 0x7, R4 ;  /* 0x00000007ff077819 */ /* 0x000fc60000011604 */
[----:B------:R-:W0:Y:S04]  /*0070*/  SHFL.IDX PT, R2, R0, RZ, 0x1f ;  /* 0x00001fff00027589 */ /* 0x000e2800000e0000 */
[----:B------:R1:W2:Y:S01]  /*0080*/  SHFL.IDX PT, R10, R7, RZ, 0x1f ;  /* 0x00001fff070a7589 */ /* 0x0002a200000e0000 */
[----:B0-----:R-:W-:-:S13]  /*0090*/  ISETP.NE.OR P0, PT, R2, RZ, !P0 ;  /* 0x000000ff0200720c */ /* 0x001fda0004705670 */
[----:B-12---:R-:W-:Y:S05]  /*00a0*/  @P0 BRA `(.L_x_1) ;  /* 0x0000000000200947 */ /* 0x006fea0003800000 */
[----:B------:R-:W-:Y:S02]  /*00b0*/  ULDC.64 UR4, c[0x0][0x198] ;  /* 0x0000660000047ab9 */ /* 0x000fe40000000a00 */
[----:B------:R-:W-:Y:S02]  /*00c0*/  UIADD3 UR6, UP0, UR4, 0xf0, URZ ;  /* 0x000000f004067890 */ /* 0x000fe4000ff1e03f */
[----:B------:R-:W-:Y:S02]  /*00d0*/  UIADD3 UR4, UP1, UR4, 0x1f0, URZ ;  /* 0x000001f004047890 */ /* 0x000fe4000ff3e03f */
[----:B------:R-:W-:Y:S02]  /*00e0*/  UIADD3.X UR7, URZ, UR5, URZ, UP0, !UPT ;  /* 0x000000053f077290 */ /* 0x000fe400087fe43f */
[----:B------:R-:W-:-:S07]  /*00f0*/  UIADD3.X UR5, URZ, UR5, URZ, UP1, !UPT ;  /* 0x000000053f057290 */ /* 0x000fce0008ffe43f */
[----:B------:R0:W-:Y:S02]  /*0100*/  UTMACCTL.PF [UR6] ;  /* 0x00000000060079b9 */ /* 0x0001e40008040000 */
[----:B------:R0:W-:Y:S02]  /*0110*/  UTMACCTL.PF [UR4] ;  /* 0x00000000040079b9 */ /* 0x0001e40008040000 */
[----:B0-----:R-:W-:Y:S01]  /*0120*/  NOP ;  /* 0x0000000000007918 */ /* 0x001fe20000000000 */
.L_x_1:
[----:B------:R-:W-:Y:S05]  /*0130*/  BSYNC B0 ;  /* 0x0000000000007941 */ /* 0x000fea0003800000 */
.L_x_0:
[----:B------:R-:W0:Y:S02]  /*0140*/  SHFL.IDX PT, R9, R0, RZ, 0x1f ;  /* 0x00001fff00097589 */ /* 0x000e2400000e0000 */
[----:B0-----:R-:W-:-:S13]  /*0150*/  ISETP.NE.AND P0, PT, R9, RZ, PT ;  /* 0x000000ff0900720c */ /* 0x001fda0003f05270 */
[----:B------:R-:W-:Y:S05]  /*0160*/  @P0 BRA `(.L_x_2) ;  /* 0x0000000000500947 */ /* 0x000fea0003800000 */
[----:B------:R-:W0:Y:S01]  /*0170*/  S2UR UR8, SR_CgaCtaId ;  /* 0x00000000000879c3 */ /* 0x000e220000008800 */
[----:B------:R-:W-:Y:S01]  /*0180*/  UMOV UR4, 0x400 ;  /* 0x0000040000047882 */ /* 0x000fe20000000000 */
[----:B------:R-:W-:Y:S01]  /*0190*/  UMOV UR5, 0x1 ;  /* 0x0000000100057882 */ /* 0x000fe20000000000 */
[----:B------:R-:W-:Y:S01]  /*01a0*/  UMOV UR6, 0x3 ;  /* 0x0000000300067882 */ /* 0x000fe20000000000 */
[----:B------:R-:W-:Y:S01]  /*01b0*/  ELECT P0, URZ, PT ;  /* 0x00000000003f782f */ /* 0x000fe20003800000 */
[----:B------:R-:W-:-:S04]  /*01c0*/  UIADD3 UR6, -UR6, 0x100000, URZ ;  /* 0x0010000006067890 */ /* 0x000fc8000fffe13f */
[----:B------:R-:W-:Y:S02]  /*01d0*/  USHF.L.U32 UR7, UR6, 0xb, URZ ;  /* 0x0000000b06077899 */ /* 0x000fe4000800063f */
[----:B------:R-:W-:Y:S02]  /*01e0*/  USHF.L.U32 UR6, UR6, 0x1, URZ ;  /* 0x0000000106067899 */ /* 0x000fe4000800063f */
[----:B0-----:R-:W-:Y:S02]  /*01f0*/  ULEA UR8, UR8, UR4, 0x18 ;  /* 0x0000000408087291 */ /* 0x001fe4000f8ec03f */
[----:B------:R-:W-:-:S04]  /*0200*/  UIADD3 UR4, -UR5, 0x100000, URZ ;  /* 0x0010000005047890 */ /* 0x000fc8000fffe13f */
[----:B------:R-:W-:Y:S02]  /*0210*/  USHF.L.U32 UR5, UR4, 0xb, URZ ;  /* 0x0000000b04057899 */ /* 0x000fe4000800063f */
[----:B------:R-:W-:Y:S01]  /*0220*/  USHF.L.U32 UR4, UR4, 0x1, URZ ;  /* 0x0000000104047899 */ /* 0x000fe2000800063f */
[----:B------:R-:W0:Y:S11]  /*0230*/  FENCE.VIEW.ASYNC.S ;  /* 0x00000000000073c6 */ /* 0x000e360000000000 */
[----:B0-----:R0:W1:Y:S01]  /*0240*/  SYNCS.EXCH.64 URZ, [UR8], UR4 ;  /* 0x00000004083f75b2 */ /* 0x0010620008000100 */
[----:B------:R0:W2:Y:S01]  /*0250*/  SYNCS.EXCH.64 URZ, [UR8+0x18], UR6 ;  /* 0x00001806083f75b2 */ /* 0x0000a20008000100 */
[----:B------:R0:W3:Y:S01]  /*0260*/  SYNCS.EXCH.64 URZ, [UR8+0x8], UR4 ;  /* 0x00000804083f75b2 */ /* 0x0000e20008000100 */
[----:B------:R0:W4:Y:S01]  /*0270*/  SYNCS.EXCH.64 URZ, [UR8+0x20], UR6 ;  /* 0x00002006083f75b2 */ /* 0x0001220008000100 */
[----:B------:R0:W0:Y:S01]  /*0280*/  SYNCS.EXCH.64 URZ, [UR8+0x10], UR4 ;  /* 0x00001004083f75b2 */ /* 0x0000220008000100 */
[----:B------:R0:W0:Y:S01]  /*0290*/  SYNCS.EXCH.64 URZ, [UR8+0x28], UR6 ;  /* 0x00002806083f75b2 */ /* 0x0000220008000100 */
[----:B------:R-:W-:Y:S01]  /*02a0*/  NOP ;  /* 0x0000000000007918 */ /* 0x000fe20000000000 */
.L_x_2:
[----:B------:R-:W5:Y:S01]  /*02b0*/  SHFL.IDX PT, R12, R0, RZ, 0x1f ;  /* 0x00001fff000c7589 */ /* 0x000f6200000e0000 */
[----:B------:R-:W1:Y:S01]  /*02c0*/  S2UR UR12, SR_CTAID.X ;  /* 0x00000000000c79c3 */ /* 0x000e620000002500 */
[----:B------:R-:W-:Y:S02]  /*02d0*/  SHF.R.S32.HI R3, RZ, 0x1f, R4 ;  /* 0x0000001fff037819 */ /* 0x000fe40000011404 */
[----:B------:R-:W-:Y:S01]  /*02e0*/  ELECT P0, URZ, PT ;  /* 0x00000000003f782f */ /* 0x000fe20003800000 */
[----:B------:R-:W2:Y:S01]  /*02f0*/  SHFL.IDX PT, R11, R0, RZ, 0x1f ;  /* 0x00001fff000b7589 */ /* 0x000ea200000e0000 */
[----:B0-----:R-:W-:Y:S01]  /*0300*/  ULDC UR4, c[0x0][0x150] ;  /* 0x0000540000047ab9 */ /* 0x001fe20000000800 */
[----:B------:R-:W-:Y:S02]  /*0310*/  LEA.HI R3, R3, R4, RZ, 0x7 ;  /* 0x0000000403037211 */ /* 0x000fe400078f38ff */
[----:B------:R-:W-:Y:S01]  /*0320*/  ELECT P1, URZ, PT ;  /* 0x00000000003f782f */ /* 0x000fe20003820000 */
[----:B------:R-:W0:Y:S01]  /*0330*/  S2R R6, SR_CTAID.Y ;  /* 0x0000000000067919 */ /* 0x000e220000002600 */
[----:B------:R-:W3:Y:S01]  /*0340*/  LDC R14, c[0x0][0x144] ;  /* 0x00005100ff0e7b82 */ /* 0x000ee20000000800 */
[----:B------:R-:W-:Y:S01]  /*0350*/  LOP3.LUT R3, R3, 0xffffff80, RZ, 0xc0, !PT ;  /* 0xffffff8003037812 */ /* 0x000fe200078ec0ff */
[----:B------:R-:W-:Y:S01]  /*0360*/  UMOV UR11, 0x80 ;  /* 0x00000080000b7882 */ /* 0x000fe20000000000 */
[----:B------:R-:W4:Y:S01]  /*0370*/  SHFL.IDX PT, R16, R7, RZ, 0x1f ;  /* 0x00001fff07107589 */ /* 0x000f2200000e0000 */
[----:B------:R-:W-:Y:S01]  /*0380*/  NOP ;  /* 0x0000000000007918 */ /* 0x000fe20000000000 */
[----:B------:R-:W-:Y:S01]  /*0390*/  NOP ;  /* 0x0000000000007918 */ /* 0x000fe20000000000 */
[----:B------:R-:W-:Y:S01]  /*03a0*/  IMAD.IADD R5, R4, 0x1, -R3 ;  /* 0x0000000104057824 */ /* 0x000fe200078e0a03 */
[C---:B------:R-:W-:Y:S01]  /*03b0*/  ISETP.NE.AND P4, PT, R10.reuse, RZ, PT ;  /* 0x000000ff0a00720c */ /* 0x040fe20003f85270 */
[----:B------:R-:W4:Y:S01]  /*03c0*/  LDC R15, c[0x0][0x140] ;  /* 0x00005000ff0f7b82 */ /* 0x000f220000000800 */
[----:B------:R-:W-:-:S02]  /*03d0*/  VIADD R36, R10, 0xffffffff ;  /* 0xffffffff0a247836 */ /* 0x000fc40000000000 */
[----:B------:R-:W-:Y:S01]  /*03e0*/  SHF.R.S32.HI R8, RZ, 0x1f, R5 ;  /* 0x0000001fff087819 */ /* 0x000fe20000011405 */
[----:B------:R-:W-:Y:S02]  /*03f0*/  IMAD.MOV.U32 R89, RZ, RZ, 0x1 ;  /* 0x00000001ff597424 */ /* 0x000fe400078e00ff */
[----:B------:R-:W-:Y:S02]  /*0400*/  ISETP.GE.U32.AND P6, PT, R36, 0x2, PT ;  /* 0x000000022400780c */ /* 0x000fe40003fc6070 */
[----:B-----5:R-:W-:Y:S01]  /*0410*/  ISETP.NE.OR P0, PT, R12, RZ, !P0 ;  /* 0x000000ff0c00720c */ /* 0x020fe20004705670 */
[----:B------:R-:W5:Y:S01]  /*0420*/  LDC R25, c[0x0][0x148] ;  /* 0x00005200ff197b82 */ /* 0x000f620000000800 */
[----:B-1----:R-:W-:Y:S02]  /*0430*/  I2FP.F32.U32 R12, UR12 ;  /* 0x0000000c000c7c45 */ /* 0x002fe40008201000 */
[----:B------:R-:W-:Y:S02]  /*0440*/  LEA.HI R3, R8, R5, RZ, 0x3 ;  /* 0x0000000508037211 */ /* 0x000fe400078f18ff */
[----:B--2---:R-:W-:Y:S01]  /*0450*/  ISETP.NE.OR P1, PT, R11, RZ, !P1 ;  /* 0x000000ff0b00720c */ /* 0x004fe20004f25670 */
[----:B------:R-:W-:Y:S01]  /*0460*/  FMUL R13, R12, UR4 ;  /* 0x000000040c0d7c20 */ /* 0x000fe20008400000 */
[--C-:B------:R-:W-:Y:S01]  /*0470*/  SHF.R.S32.HI R0, RZ, 0x3, R3.reuse ;  /* 0x00000003ff007819 */ /* 0x100fe20000011403 */
[----:B------:R-:W-:Y:S01]  /*0480*/  ULDC UR4, c[0x0][0x154] ;  /* 0x0000550000047ab9 */ /* 0x000fe20000000800 */
[----:B------:R-:W-:-:S02]  /*0490*/  SHF.R.S32.HI R3, RZ, 0x1f, R3 ;  /* 0x0000001fff037819 */ /* 0x000fc40000011403 */
[----:B------:R-:W-:Y:S01]  /*04a0*/  SHF.R.S32.HI R12, RZ, 0x1f, R9 ;  /* 0x0000001fff0c7819 */ /* 0x000fe20000011409 */
[----:B------:R-:W1:Y:S01]  /*04b0*/  F2I.U32.TRUNC.NTZ R13, R13 ;  /* 0x0000000d000d7305 */ /* 0x000e62000020f000 */
[----:B------:R-:W-:Y:S01]  /*04c0*/  LEA.HI R11, R3, R0, RZ, 0x2 ;  /* 0x00000000030b7211 */ /* 0x000fe200078f10ff */
[----:B------:R-:W-:Y:S01]  /*04d0*/  VOTEU.ALL UP1, P0 ;  /* 0x00000000003f7886 */ /* 0x000fe20000020000 */
[----:B------:R-:W-:Y:S01]  /*04e0*/  LEA.HI R12, R12, R9, RZ, 0x2 ;  /* 0x000000090c0c7211 */ /* 0x000fe200078f10ff */
[----:B------:R-:W-:Y:S01]  /*04f0*/  VOTEU.ALL UP0, P0 ;  /* 0x00000000003f7886 */ /* 0x000fe20000000000 */
[----:B------:R-:W-:Y:S01]  /*0500*/  SHF.R.S32.HI R3, RZ, 0x1f, R2 ;  /* 0x0000001fff037819 */ /* 0x000fe20000011402 */
[----:B------:R-:W-:Y:S01]  /*0510*/  VOTEU.ALL UP2, P1 ;  /* 0x00000000003f7886 */ /* 0x000fe20000840000 */
[----:B------:R-:W-:Y:S01]  /*0520*/  LOP3.LUT R11, R11, 0xfffffffc, RZ, 0xc0, !PT ;  /* 0xfffffffc0b0b7812 */ /* 0x000fe200078ec0ff */
[----:B------:R-:W2:Y:S01]  /*0530*/  @!UP1 S2UR UR7, SR_CgaCtaId ;  /* 0x00000000000799c3 */ /* 0x000ea20000008800 */
[----:B------:R-:W-:Y:S01]  /*0540*/  LOP3.LUT R12, R12, 0x3ffffffc, RZ, 0xc0, !PT ;  /* 0x3ffffffc0c0c7812 */ /* 0x000fe200078ec0ff */
[----:B------:R-:W-:Y:S01]  /*0550*/  @!UP1 UMOV UR6, 0x400 ;  /* 0x0000040000069882 */ /* 0x000fe20000000000 */
[----:B------:R-:W-:Y:S01]  /*0560*/  LEA.HI R3, R3, R2, RZ, 0x2 ;  /* 0x0000000203037211 */ /* 0x000fe200078f10ff */
[----:B------:R-:W-:Y:S01]  /*0570*/  IMAD.IADD R11, R0, 0x1, -R11 ;  /* 0x00000001000b7824 */ /* 0x000fe200078e0a0b */
[----:B------:R-:W-:Y:S01]  /*0580*/  @!UP2 UMOV UR9, 0x400 ;  /* 0x000004000009a882 */ /* 0x000fe20000000000 */
[----:B------:R-:W-:Y:S01]  /*0590*/  IMAD.IADD R12, R9, 0x1, -R12 ;  /* 0x00000001090c7824 */ /* 0x000fe200078e0a0c */
[----:B------:R-:W-:Y:S01]  /*05a0*/  LOP3.LUT R3, R3, 0xfffffffc, RZ, 0xc0, !PT ;  /* 0xfffffffc03037812 */ /* 0x000fe200078ec0ff */
[----:B------:R-:W5:Y:S01]  /*05b0*/  @!UP2 S2UR UR10, SR_CgaCtaId ;  /* 0x00000000000aa9c3 */ /* 0x000f620000008800 */
[----:B-1----:R-:W-:Y:S01]  /*05c0*/  IMAD.MOV R13, RZ, RZ, -R13 ;  /* 0x000000ffff0d7224 */ /* 0x002fe200078e0a0d */
[----:B------:R-:W-:Y:S01]  /*05d0*/  VOTEU.ALL UP3, P1 ;  /* 0x00000000003f7886 */ /* 0x000fe20000860000 */
[----:B------:R-:W-:Y:S01]  /*05e0*/  IMAD R11, R12, 0x4, R11 ;  /* 0x000000040c0b7824 */ /* 0x000fe200078e020b */
[----:B------:R-:W-:Y:S01]  /*05f0*/  VOTEU.ALL UP4, P1 ;  /* 0x00000000003f7886 */ /* 0x000fe20000880000 */
[----:B------:R-:W-:Y:S01]  /*0600*/  IMAD.IADD R9, R2, 0x1, -R3 ;  /* 0x0000000102097824 */ /* 0x000fe200078e0a03 */
[----:B0-----:R-:W-:Y:S01]  /*0610*/  I2FP.F32.U32 R2, R6 ;  /* 0x0000000600027245 */ /* 0x001fe20000201000 */
[----:B---3--:R-:W-:Y:S01]  /*0620*/  IMAD R21, R14, R13, UR12 ;  /* 0x0000000c0e157e24 */ /* 0x008fe2000f8e020d */
[C---:B------:R-:W-:Y:S01]  /*0630*/  LEA.HI R0, R11.reuse, R11, RZ, 0x1 ;  /* 0x0000000b0b007211 */ /* 0x040fe200078f08ff */
[C---:B------:R-:W-:Y:S01]  /*0640*/  IMAD.SHL.U32 R88, R11.reuse, 0x4, RZ ;  /* 0x000000040b587824 */ /* 0x040fe200078e00ff */
[----:B------:R-:W-:Y:S01]  /*0650*/  VOTEU.ALL UP5, P1 ;  /* 0x00000000003f7886 */ /* 0x000fe200008a0000 */
[----:B------:R-:W-:Y:S01]  /*0660*/  FMUL R2, R2, UR4 ;  /* 0x0000000402027c20 */ /* 0x000fe20008400000 */
[----:B------:R-:W-:Y:S01]  /*0670*/  LOP3.LUT R0, R0, 0xfffffffe, RZ, 0xc0, !PT ;  /* 0xfffffffe00007812 */ /* 0x000fe200078ec0ff */
[----:B------:R-:W-:Y:S01]  /*0680*/  UMOV UR4, 0x20 ;  /* 0x0000002000047882 */ /* 0x000fe20000000000 */
[----:B------:R-:W-:Y:S01]  /*0690*/  LOP3.LUT R88, R11, 0xc, R88, 0x78, !PT ;  /* 0x0000000c0b587812 */ /* 0x000fe200078e7858 */
[----:B------:R-:W-:-:S04]  /*06a0*/  @!UP1 UIADD3 UR4, -UR4, 0x100000, URZ ;  /* 0x0010000004049890 */ /* 0x000fc8000fffe13f */
[----:B------:R-:W-:Y:S02]  /*06b0*/  @!UP1 USHF.L.U32 UR5, UR4, 0xb, URZ ;  /* 0x0000000b04059899 */ /* 0x000fe4000800063f */
[----:B------:R-:W-:Y:S01]  /*06c0*/  @!UP1 USHF.L.U32 UR4, UR4, 0x1, URZ ;  /* 0x0000000104049899 */ /* 0x000fe2000800063f */
[----:B----4-:R-:W-:Y:S01]  /*06d0*/  ISETP.EQ.U32.AND P2, PT, R15, 0x1, PT ;  /* 0x000000010f00780c */ /* 0x010fe20003f42070 */
[----:B------:R-:W-:Y:S01]  /*06e0*/  IMAD.IADD R0, R11, 0x1, -R0 ;  /* 0x000000010b007824 */ /* 0x000fe200078e0a00 */
[----:B------:R-:W0:Y:S01]  /*06f0*/  F2I.U32.TRUNC.NTZ R2, R2 ;  /* 0x0000000200027305 */ /* 0x000e22000020f000 */
[----:B--2---:R-:W-:Y:S01]  /*0700*/  @!UP1 ULEA UR8, UR7, UR6, 0x18 ;  /* 0x0000000607089291 */ /* 0x004fe2000f8ec03f */
[----:B------:R-:W-:Y:S01]  /*0710*/  R2UR UR43, R16 ;  /* 0x00000000102b72ca */ /* 0x000fe200000e0000 */
[----:B------:R-:W-:-:S04]  /*0720*/  @!UP2 UIADD3 UR6, -UR11, 0x100000, URZ ;  /* 0x001000000b06a890 */ /* 0x000fc8000fffe13f */
[----:B------:R-:W-:Y:S02]  /*0730*/  @!UP2 USHF.L.U32 UR7, UR6, 0xb, URZ ;  /* 0x0000000b0607a899 */ /* 0x000fe4000800063f */
[----:B------:R-:W-:Y:S01]  /*0740*/  @!UP2 USHF.L.U32 UR6, UR6, 0x1, URZ ;  /* 0x000000010606a899 */ /* 0x000fe2000800063f */
[----:B------:R-:W-:Y:S01]  /*0750*/  ISETP.NE.AND P3, PT, R0, R21, PT ;  /* 0x000000150000720c */ /* 0x000fe20003f65270 */
[----:B------:R-:W-:Y:S01]  /*0760*/  VOTEU.ALL UP1, P0 ;  /* 0x00000000003f7886 */ /* 0x000fe20000020000 */
[----:B-----5:R-:W-:Y:S01]  /*0770*/  @!UP2 ULEA UR9, UR10, UR9, 0x18 ;  /* 0x000000090a09a291 */ /* 0x020fe2000f8ec03f */
[----:B------:R-:W-:Y:S01]  /*0780*/  LOP3.LUT P0, RZ, R5, 0x7, RZ, 0xc0, !PT ;  /* 0x0000000705ff7812 */ /* 0x000fe2000780c0ff */
[----:B------:R-:W-:Y:S01]  /*0790*/  VOTEU.ALL UP2, P1 ;  /* 0x00000000003f7886 */ /* 0x000fe20000840000 */
[----:B------:R-:W-:Y:S02]  /*07a0*/  ISETP.NE.AND P1, PT, R9, 0x3, PT ;  /* 0x000000030900780c */ /* 0x000fe40003f25270 */
[----:B------:R-:W-:-:S02]  /*07b0*/  ISETP.LT.U32.AND P0, PT, R88, 0x4, !P0 ;  /* 0x000000045800780c */ /* 0x000fc40004701070 */
[----:B------:R-:W-:Y:S01]  /*07c0*/  ISETP.EQ.OR P1, PT, R9, RZ, !P1 ;  /* 0x000000ff0900720c */ /* 0x000fe20004f22670 */
[----:B------:R-:W1:Y:S02]  /*07d0*/  FENCE.VIEW.ASYNC.S ;  /* 0x00000000000073c6 */ /* 0x000e640000000000 */
[----:B-1----:R1:W2:Y:S01]  /*07e0*/  @!UP0 SYNCS.EXCH.64 URZ, [UR8+0x60], UR4 ;  /* 0x00006004083f85b2 */ /* 0x0022a20008000100 */
[----:B0-----:R-:W-:Y:S01]  /*07f0*/  IMAD.MOV R20, RZ, RZ, -R2 ;  /* 0x000000ffff147224 */ /* 0x001fe200078e0a02 */
[----:B------:R-:W-:-:S03]  /*0800*/  @P3 LEA.HI R0, R88, R88, RZ, 0x1 ;  /* 0x0000005858003211 */ /* 0x000fc600078f08ff */
[----:B------:R-:W-:Y:S01]  /*0810*/  IMAD R3, R25, R20, R6 ;  /* 0x0000001419037224 */ /* 0x000fe200078e0206 */
[----:B------:R-:W-:Y:S02]  /*0820*/  ISETP.EQ.AND P1, PT, R10, RZ, P1 ;  /* 0x000000ff0a00720c */ /* 0x000fe40000f22270 */
[----:B------:R-:W-:Y:S02]  /*0830*/  @P3 SHF.R.S32.HI R0, RZ, 0x1, R0 ;  /* 0x00000001ff003819 */ /* 0x000fe40000011400 */
[----:B------:R-:W-:Y:S02]  /*0840*/  SEL R23, RZ, 0x1, !P1 ;  /* 0x00000001ff177807 */ /* 0x000fe40004800000 */
[----:B------:R-:W-:Y:S02]  /*0850*/  @P3 ISETP.NE.AND P5, PT, R0, R3, PT ;  /* 0x000000030000320c */ /* 0x000fe40003fa5270 */
[----:B------:R-:W-:Y:S01]  /*0860*/  SEL R0, RZ, 0x1, !P0 ;  /* 0x00000001ff007807 */ /* 0x000fe20004000000 */
[----:B------:R1:W0:Y:S01]  /*0870*/  @!UP1 SYNCS.EXCH.64 URZ, [UR8+0x68], UR4 ;  /* 0x00006804083f95b2 */ /* 0x0002220008000100 */
[----:B------:R-:W-:Y:S01]  /*0880*/  NOP ;  /* 0x0000000000007918 */ /* 0x000fe20000000000 */
[----:B------:R-:W-:-:S02]  /*0890*/  @P3 SEL R89, RZ, 0x1, P5 ;  /* 0x00000001ff593807 */ /* 0x000fc40002800000 */
[----:B------:R-:W-:Y:S02]  /*08a0*/  SEL R23, R23, 0x2, P6 ;  /* 0x0000000217177807 */ /* 0x000fe40003000000 */
[----:B------:R-:W-:Y:S01]  /*08b0*/  LOP3.LUT R89, R89, R0, RZ, 0xc0, !PT ;  /* 0x0000000059597212 */ /* 0x000fe200078ec0ff */
[----:B------:R1:W3:Y:S01]  /*08c0*/  @!UP2 SYNCS.EXCH.64 URZ, [UR9+0x40], UR6 ;  /* 0x00004006093fa5b2 */ /* 0x0002e20008000100 */
[----:B------:R1:W4:Y:S01]  /*08d0*/  @!UP3 SYNCS.EXCH.64 URZ, [UR9+0x48], UR6 ;  /* 0x00004806093fb5b2 */ /* 0x0003220008000100 */
[----:B------:R1:W0:Y:S01]  /*08e0*/  @!UP4 SYNCS.EXCH.64 URZ, [UR9+0x50], UR6 ;  /* 0x00005006093fc5b2 */ /* 0x0002220008000100 */
[----:B------:R1:W0:Y:S01]  /*08f0*/  @!UP5 SYNCS.EXCH.64 URZ, [UR9+0x58], UR6 ;  /* 0x00005806093fd5b2 */ /* 0x0002220008000100 */
[----:B------:R-:W-:Y:S01]  /*0900*/  NOP ;  /* 0x0000000000007918 */ /* 0x000fe20000000000 */
[----:B-12---:R-:W-:Y:S05]  /*0910*/  @!P2 BRA `(.L_x_3) ;  /* 0x000000000008a947 */ /* 0x006fea0003800000 */
[----:B0--34-:R-:W-:Y:S01]  /*0920*/  UCGABAR_ARV ;  /* 0x00000000000079c7 */ /* 0x019fe20008000000 */
[----:B------:R-:W-:Y:S05]  /*0930*/  BRA `(.L_x_4) ;  /* 0x0000000000047947 */ /* 0x000fea0003800000 */
.L_x_3:
[----:B0--34-:R-:W-:Y:S01]  /*0940*/  NOP ;  /* 0x0000000000007918 */ /* 0x019fe20000000000 */
.L_x_4:
[----:B------:R-:W-:Y:S01]  /*0950*/  ULDC.64 UR4, c[0x0][0x598] ;  /* 0x0001660000047ab9 */ /* 0x000fe20000000a00 */
[----:B------:R-:W-:Y:S01]  /*0960*/  ULDC.64 UR36, c[0x0][0x208] ;  /* 0x0000820000247ab9 */ /* 0x000fe20000000a00 */
[----:B------:R-:W-:-:S04]  /*0970*/  ISETP.NE.U32.AND P0, PT, RZ, UR4, PT ;  /* 0x00000004ff007c0c */ /* 0x000fc8000bf05070 */
[----:B------:R-:W-:-:S13]  /*0980*/  ISETP.NE.AND.EX P0, PT, RZ, UR5, PT, P0 ;  /* 0x00000005ff007c0c */ /* 0x000fda000bf05300 */
[----:B------:R-:W-:Y:S05]  /*0990*/  @!P0 BRA `(.L_x_5) ;  /* 0x00000000001c8947 */ /* 0x000fea0003800000 */
[----:B------:R-:W0:Y:S02]  /*09a0*/  LDC.64 R2, c[0x0][0x598] ;  /* 0x00016600ff027b82 */ /* 0x000e240000000a00 */
[----:B0-----:R-:W2:Y:S02]  /*09b0*/  LDG.E.64 R2, desc[UR36][R2.64] ;  /* 0x0000002402027981 */ /* 0x001ea4000c1e1b00 */
[----:B--2---:R-:W-:-:S04]  /*09c0*/  ISETP.NE.U32.AND P0, PT, R2, RZ, PT ;  /* 0x000000ff0200720c */ /* 0x004fc80003f05070 */
[----:B------:R-:W-:-:S13]  /*09d0*/  ISETP.NE.AND.EX P0, PT, R3, RZ, PT, P0 ;  /* 0x000000ff0300720c */ /* 0x000fda0003f05300 */
[----:B------:R-:W-:Y:S05]  /*09e0*/  @!P0 BRA `(.L_x_5) ;  /* 0x0000000000088947 */ /* 0x000fea0003800000 */
[----:B------:R0:W5:Y:S01]  /*09f0*/  LD.E R90, desc[UR36][R2.64] ;  /* 0x00000024025a7980 */ /* 0x000162000c101900 */
[----:B------:R-:W-:Y:S05]  /*0a00*/  BRA `(.L_x_6) ;  /* 0x0000000000247947 */ /* 0x000fea0003800000 */
.L_x_5:
[----:B------:R-:W-:Y:S02]  /*0a10*/  ULDC.64 UR4, c[0x0][0x588] ;  /* 0x0001620000047ab9 */ /* 0x000fe40000000a00 */
[----:B------:R-:W-:-:S04]  /*0a20*/  ISETP.NE.U32.AND P0, PT, RZ, UR4, PT ;  /* 0x00000004ff007c0c */ /* 0x000fc8000bf05070 */
[----:B------:R-:W-:-:S13]  /*0a30*/  ISETP.NE.AND.EX P0, PT, RZ, UR5, PT, P0 ;  /* 0x00000005ff007c0c */ /* 0x000fda000bf05300 */
[----:B------:R-:W-:Y:S05]  /*0a40*/  @!P0 BRA `(.L_x_7) ;  /* 0x00000000000c8947 */ /* 0x000fea0003800000 */
[----:B------:R-:W0:Y:S02]  /*0a50*/  LDC.64 R90, c[0x0][0x588] ;  /* 0x00016200ff5a7b82 */ /* 0x000e240000000a00 */
[----:B0-----:R1:W5:Y:S01]  /*0a60*/  LDG.E R90, desc[UR36][R90.64] ;  /* 0x000000245a5a7981 */ /* 0x001362000c1e1900 */
[----:B------:R-:W-:Y:S05]  /*0a70*/  BRA `(.L_x_6) ;  /* 0x0000000000087947 */ /* 0x000fea0003800000 */
.L_x_7:
[----:B------:R-:W-:Y:S02]  /*0a80*/  ULDC UR4, c[0x0][0x580] ;  /* 0x0001600000047ab9 */ /* 0x000fe40000000800 */
[----:B------:R-:W-:-:S07]  /*0a90*/  IMAD.U32 R90, RZ, RZ, UR4 ;  /* 0x00000004ff5a7e24 */ /* 0x000fce000f8e00ff */
.L_x_6:
[----:B------:R-:W-:Y:S02]  /*0aa0*/  ULDC.64 UR4, c[0x0][0x5a0] ;  /* 0x0001680000047ab9 */ /* 0x000fe40000000a00 */
[----:B------:R-:W-:-:S04]  /*0ab0*/  ISETP.NE.U32.AND P0, PT, RZ, UR4, PT ;  /* 0x00000004ff007c0c */ /* 0x000fc8000bf05070 */
[----:B------:R-:W-:-:S13]  /*0ac0*/  ISETP.NE.AND.EX P0, PT, RZ, UR5, PT, P0 ;  /* 0x00000005ff007c0c */ /* 0x000fda000bf05300 */
[----:B------:R-:W-:Y:S05]  /*0ad0*/  @!P0 BRA `(.L_x_8) ;  /* 0x00000000001c8947 */ /* 0x000fea0003800000 */
[----:B0-----:R-:W0:Y:S02]  /*0ae0*/  LDC.64 R2, c[0x0][0x5a0] ;  /* 0x00016800ff027b82 */ /* 0x001e240000000a00 */
[----:B0-----:R-:W2:Y:S02]  /*0af0*/  LDG.E.64 R2, desc[UR36][R2.64] ;  /* 0x0000002402027981 */ /* 0x001ea4000c1e1b00 */
[----:B--2---:R-:W-:-:S04]  /*0b00*/  ISETP.NE.U32.AND P0, PT, R2, RZ, PT ;  /* 0x000000ff0200720c */ /* 0x004fc80003f05070 */
[----:B------:R-:W-:-:S13]  /*0b10*/  ISETP.NE.AND.EX P0, PT, R3, RZ, PT, P0 ;  /* 0x000000ff0300720c */ /* 0x000fda0003f05300 */
[----:B------:R-:W-:Y:S05]  /*0b20*/  @!P0 BRA `(.L_x_8) ;  /* 0x0000000000088947 */ /* 0x000fea0003800000 */
[----:B-1----:R0:W5:Y:S01]  /*0b30*/  LD.E R91, desc[UR36][R2.64] ;  /* 0x00000024025b7980 */ /* 0x002162000c101900 */
[----:B------:R-:W-:Y:S05]  /*0b40*/  BRA `(.L_x_9) ;  /* 0x0000000000247947 */ /* 0x000fea0003800000 */
.L_x_8:
[----:B------:R-:W-:Y:S02]  /*0b50*/  ULDC.64 UR4, c[0x0][0x590] ;  /* 0x0001640000047ab9 */ /* 0x000fe40000000a00 */
[----:B------:R-:W-:-:S04]  /*0b60*/  ISETP.NE.U32.AND P0, PT, RZ, UR4, PT ;  /* 0x00000004ff007c0c */ /* 0x000fc8000bf05070 */
[----:B------:R-:W-:-:S13]  /*0b70*/  ISETP.NE.AND.EX P0, PT, RZ, UR5, PT, P0 ;  /* 0x00000005ff007c0c */ /* 0x000fda000bf05300 */
[----:B------:R-:W-:Y:S05]  /*0b80*/  @!P0 BRA `(.L_x_10) ;  /* 0x00000000000c8947 */ /* 0x000fea0003800000 */
[----:B0-----:R-:W1:Y:S02]  /*0b90*/  LDC.64 R2, c[0x0][0x590] ;  /* 0x00016400ff027b82 */ /* 0x001e640000000a00 */
[----:B-1----:R1:W5:Y:S01]  /*0ba0*/  LDG.E R91, desc[UR36][R2.64] ;  /* 0x00000024025b7981 */ /* 0x002362000c1e1900 */
[----:B------:R-:W-:Y:S05]  /*0bb0*/  BRA `(.L_x_9) ;  /* 0x0000000000087947 */ /* 0x000fea0003800000 */
.L_x_10:
[----:B------:R-:W-:Y:S02]  /*0bc0*/  ULDC UR4, c[0x0][0x584] ;  /* 0x0001610000047ab9 */ /* 0x000fe40000000800 */
[----:B-1----:R-:W-:-:S07]  /*0bd0*/  IMAD.U32 R91, RZ, RZ, UR4 ;  /* 0x00000004ff5b7e24 */ /* 0x002fce000f8e00ff */
.L_x_9:
[----:B01----:R-:W0:Y:S01]  /*0be0*/  LDC R2, c[0x0][0x65c] ;  /* 0x00019700ff027b82 */ /* 0x003e220000000800 */
[----:B------:R-:W-:Y:S01]  /*0bf0*/  ULDC UR6, c[0x0][0x28c] ;  /* 0x0000a30000067ab9 */ /* 0x000fe20000000800 */
[----:B------:R-:W-:Y:S01]  /*0c00*/  ISETP.NE.AND P0, PT, R10, 0x2, PT ;  /* 0x000000020a00780c */ /* 0x000fe20003f05270 */
[----:B------:R-:W-:Y:S01]  /*0c10*/  UIADD3 UR6, UR6, 0x3f, URZ ;  /* 0x0000003f06067890 */ /* 0x000fe2000fffe03f */
[----:B------:R-:W-:Y:S01]  /*0c20*/  IMAD.U32 R10, RZ, RZ, UR12 ;  /* 0x0000000cff0a7e24 */ /* 0x000fe2000f8e00ff */
[----:B------:R-:W-:Y:S01]  /*0c30*/  UMOV UR38, URZ ;  /* 0x0000003f00267c82 */ /* 0x000fe20008000000 */
[----:B------:R-:W-:Y:S01]  /*0c40*/  UMOV UR39, URZ ;  /* 0x0000003f00277c82 */ /* 0x000fe20008000000 */
[----:B------:R-:W-:Y:S01]  /*0c50*/  USHF.R.S32.HI UR7, URZ, 0x1f, UR6 ;  /* 0x0000001f3f077899 */ /* 0x000fe20008011406 */
[----:B------:R-:W-:-:S03]  /*0c60*/  ULDC.64 UR8, c[0x0][0x650] ;  /* 0x0001940000087ab9 */ /* 0x000fc60000000a00 */
[----:B------:R-:W-:-:S04]  /*0c70*/  ULEA.HI UR7, UR7, UR6, URZ, 0x6 ;  /* 0x0000000607077291 */ /* 0x000fc8000f8f303f */
[----:B------:R-:W-:Y:S01]  /*0c80*/  USHF.R.S32.HI UR40, URZ, 0x6, UR7 ;  /* 0x000000063f287899 */ /* 0x000fe20008011407 */
[----:B0-----:R-:W-:-:S13]  /*0c90*/  ISETP.NE.AND P1, PT, R2, 0x1, PT ;  /* 0x000000010200780c */ /* 0x001fda0003f25270 */
[----:B------:R-:W0:Y:S01]  /*0ca0*/  @P1 LDC R17, c[0x0][0x10] ;  /* 0x00000400ff111b82 */ /* 0x000e220000000800 */
[----:B------:R-:W-:Y:S02]  /*0cb0*/  @P1 IMAD.MOV.U32 R7, RZ, RZ, RZ ;  /* 0x000000ffff071224 */ /* 0x000fe400078e00ff */
[----:B------:R-:W-:-:S05]  /*0cc0*/  @P1 IMAD.MOV.U32 R11, RZ, RZ, RZ ;  /* 0x000000ffff0b1224 */ /* 0x000fca00078e00ff */
[----:B------:R-:W1:Y:S01]  /*0cd0*/  @!P1 LDC R3, c[0x0][0xc] ;  /* 0x00000300ff039b82 */ /* 0x000e620000000800 */
[----:B------:R-:W-:Y:S01]  /*0ce0*/  ULDC UR4, c[0x0][0xc] ;  /* 0x0000030000047ab9 */ /* 0x000fe20000000800 */
[----:B------:R-:W-:Y:S02]  /*0cf0*/  ULDC UR5, c[0x0][0x10] ;  /* 0x0000040000057ab9 */ /* 0x000fe40000000800 */
[----:B------:R-:W-:-:S04]  /*0d00*/  UIMAD.WIDE.U32 UR4, UR4, UR5, URZ ;  /* 0x00000005040472a5 */ /* 0x000fc8000f8e003f */
[----:B------:R-:W2:Y:S01]  /*0d10*/  LDC R0, c[0x0][0x14] ;  /* 0x00000500ff007b82 */ /* 0x000ea20000000800 */
[----:B0-----:R-:W-:-:S04]  /*0d20*/  @P1 IMAD.WIDE.U32 R16, R17, UR12, R6 ;  /* 0x0000000c11101c25 */ /* 0x001fc8000f8e0006 */
[----:B------:R-:W-:Y:S02]  /*0d30*/  @P1 IMAD.IADD R17, R17, 0x1, R11 ;  /* 0x0000000111111824 */ /* 0x000fe400078e020b */
[----:B------:R-:W-:Y:S02]  /*0d40*/  IMAD.MOV.U32 R11, RZ, RZ, RZ ;  /* 0x000000ffff0b7224 */ /* 0x000fe400078e00ff */
[----:B-1----:R-:W-:-:S04]  /*0d50*/  @!P1 IMAD.WIDE.U32 R10, R6, R3, R10 ;  /* 0x00000003060a9225 */ /* 0x002fc800078e000a */
[----:B------:R-:W-:Y:S02]  /*0d60*/  @!P1 IMAD.MOV.U32 R16, RZ, RZ, R10 ;  /* 0x000000ffff109224 */ /* 0x000fe400078e000a */
[----:B--2---:R-:W-:-:S04]  /*0d70*/  IMAD.WIDE.U32 R12, R0, UR4, RZ ;  /* 0x00000004000c7c25 */ /* 0x004fc8000f8e00ff */
[----:B------:R-:W-:Y:S01]  /*0d80*/  IMAD R3, R0, UR5, RZ ;  /* 0x0000000500037c24 */ /* 0x000fe2000f8e02ff */
[----:B------:R0:W-:Y:S01]  /*0d90*/  STL.64 [R1], R12 ;  /* 0x0000000c01007387 */ /* 0x0001e20000100a00 */
[----:B------:R-:W-:Y:S02]  /*0da0*/  @!P1 IMAD.MOV.U32 R17, RZ, RZ, R11 ;  /* 0x000000ffff119224 */ /* 0x000fe400078e000b */
[----:B------:R-:W-:Y:S01]  /*0db0*/  IMAD.IADD R0, R13, 0x1, R3 ;  /* 0x000000010d007824 */ /* 0x000fe200078e0203 */
[----:B------:R-:W-:Y:S06]  /*0dc0*/  @P0 BRA `(.L_x_11) ;  /* 0x0000000000200947 */ /* 0x000fec0003800000 */
[----:B------:R-:W-:Y:S01]  /*0dd0*/  UISETP.GE.U32.AND UP0, UPT, UR40, 0x3, UPT ;  /* 0x000000032800788c */ /* 0x000fe2000bf06070 */
[----:B------:R-:W-:Y:S01]  /*0de0*/  IADD3 R16, P0, R16, R12, RZ ;  /* 0x0000000c10107210 */ /* 0x000fe20007f1e0ff */
[----:B------:R-:W-:Y:S01]  /*0df0*/  UIMAD.WIDE.U32 UR4, UR40, -0x55555555, URZ ;  /* 0xaaaaaaab280478a5 */ /* 0x000fe2000f8e003f */
[----:B------:R-:W-:-:S03]  /*0e00*/  UMOV UR39, URZ ;  /* 0x0000003f00277c82 */ /* 0x000fc60008000000 */
[----:B------:R-:W-:Y:S01]  /*0e10*/  USHF.R.U32.HI UR4, URZ, 0x1, UR5 ;  /* 0x000000013f047899 */ /* 0x000fe20008011605 */
[----:B------:R-:W-:-:S03]  /*0e20*/  IMAD.X R17, R0, 0x1, R17, P0 ;  /* 0x0000000100117824 */ /* 0x000fc600000e0611 */
[----:B------:R-:W-:Y:S02]  /*0e30*/  UIMAD UR38, UR4, -0x3, UR40 ;  /* 0xfffffffd042678a4 */ /* 0x000fe4000f8e0228 */
[----:B------:R-:W-:-:S12]  /*0e40*/  @UP0 ULOP3.LUT UR39, UR4, 0x1, URZ, 0xc0, !UPT ;  /* 0x0000000104270892 */ /* 0x000fd8000f8ec03f */
.L_x_11:
[----:B------:R-:W-:Y:S01]  /*0e50*/  ISETP.GE.U32.AND P0, PT, R16, UR8, PT ;  /* 0x0000000810007c0c */ /* 0x000fe2000bf06070 */
[----:B------:R-:W-:Y:S01]  /*0e60*/  IMAD.MOV.U32 R22, RZ, RZ, -0x1 ;  /* 0xffffffffff167424 */ /* 0x000fe200078e00ff */
[----:B------:R-:W-:Y:S01]  /*0e70*/  PRMT R3, RZ, 0x7610, R3 ;  /* 0x00007610ff037816 */ /* 0x000fe20000000003 */
[----:B------:R-:W-:Y:S01]  /*0e80*/  IMAD.MOV.U32 R18, RZ, RZ, -0x1 ;  /* 0xffffffffff127424 */ /* 0x000fe200078e00ff */
[----:B------:R-:W-:Y:S01]  /*0e90*/  ISETP.GE.U32.AND.EX P0, PT, R17, UR9, PT, P0 ;  /* 0x0000000911007c0c */ /* 0x000fe2000bf06100 */
[----:B------:R-:W-:-:S12]  /*0ea0*/  IMAD.MOV.U32 R19, RZ, RZ, -0x1 ;  /* 0xffffffffff137424 */ /* 0x000fd800078e00ff */
[----:B------:R-:W-:Y:S05]  /*0eb0*/  @P0 BRA `(.L_x_12) ;  /* 0x0000000400280947 */ /* 0x000fea0003800000 */
[----:B------:R-:W1:Y:S01]  /*0ec0*/  LDC.64 R26, c[0x0][0x628] ;  /* 0x00018a00ff1a7b82 */ /* 0x000e620000000a00 */
[----:B------:R-:W-:Y:S02]  /*0ed0*/  IMAD.MOV.U32 R10, RZ, RZ, R16 ;  /* 0x000000ffff0a7224 */ /* 0x000fe400078e0010 */
[----:B------:R-:W-:-:S05]  /*0ee0*/  IMAD.MOV.U32 R11, RZ, RZ, R17 ;  /* 0x000000ffff0b7224 */ /* 0x000fca00078e0011 */
[----:B------:R-:W2:Y:S08]  /*0ef0*/  LDC R18, c[0x0][0x630] ;  /* 0x00018c00ff127b82 */ /* 0x000eb00000000800 */
[----:B------:R-:W3:Y:S01]  /*0f00*/  LDC.64 R28, c[0x0][0x620] ;  /* 0x00018800ff1c7b82 */ /* 0x000ee20000000a00 */
[----:B-1----:R-:W-:-:S04]  /*0f10*/  ISETP.NE.U32.AND P0, PT, R26, RZ, PT ;  /* 0x000000ff1a00720c */ /* 0x002fc80003f05070 */
[----:B------:R-:W-:-:S13]  /*0f20*/  ISETP.NE.AND.EX P0, PT, R27, RZ, PT, P0 ;  /* 0x000000ff1b00720c */ /* 0x000fda0003f05300 */
[----:B--23--:R-:W-:Y:S05]  /*0f30*/  @!P0 BRA `(.L_x_13) ;  /* 0x0000000000288947 */ /* 0x00cfea0003800000 */
[----:B------:R-:W1:Y:S02]  /*0f40*/  LDC R3, c[0x0][0x634] ;  /* 0x00018d00ff037b82 */ /* 0x000e640000000800 */
[----:B-1----:R-:W-:-:S05]  /*0f50*/  IADD3 R3, P0, R16, R3, RZ ;  /* 0x0000000310037210 */ /* 0x002fca0007f1e0ff */
[----:B------:R-:W-:-:S04]  /*0f60*/  IMAD.X R19, RZ, RZ, R17, P0 ;  /* 0x000000ffff137224 */ /* 0x000fc800000e0611 */
[----:B------:R-:W-:-:S04]  /*0f70*/  IMAD.WIDE.U32 R10, R19, R26, RZ ;  /* 0x0000001a130a7225 */ /* 0x000fc800078e00ff */
[----:B0-----:R-:W-:-:S04]  /*0f80*/  IMAD.WIDE.U32 R12, P0, R3, R27, R10 ;  /* 0x0000001b030c7225 */ /* 0x001fc8000780000a */
[----:B------:R-:W-:-:S04]  /*0f90*/  IMAD.WIDE.U32 R10, R3, R26, RZ ;  /* 0x0000001a030a7225 */ /* 0x000fc800078e00ff */
[----:B------:R-:W-:Y:S01]  /*0fa0*/  IMAD.X R15, RZ, RZ, RZ, P0 ;  /* 0x000000ffff0f7224 */ /* 0x000fe200000e06ff */
[----:B------:R-:W-:Y:S01]  /*0fb0*/  IADD3 RZ, P0, R11, R12, RZ ;  /* 0x0000000c0bff7210 */ /* 0x000fe20007f1e0ff */
[----:B------:R-:W-:-:S04]  /*0fc0*/  IMAD.MOV.U32 R14, RZ, RZ, R13 ;  /* 0x000000ffff0e7224 */ /* 0x000fc800078e000d */
[----:B------:R-:W-:-:S08]  /*0fd0*/  IMAD.WIDE.U32.X R10, R19, R27, R14, P0 ;  /* 0x0000001b130a7225 */ /* 0x000fd000000e040e */
.L_x_13:
[----:B------:R-:W1:Y:S01]  /*0fe0*/  LDC.64 R32, c[0x0][0x640] ;  /* 0x00019000ff207b82 */ /* 0x000e620000000a00 */
[-CC-:B------:R-:W-:Y:S02]  /*0ff0*/  SHF.R.U64 R30, R10, R18.reuse, R11.reuse ;  /* 0x000000120a1e7219 */ /* 0x180fe4000000120b */
[----:B------:R-:W-:Y:S02]  /*1000*/  SHF.R.U32.HI R3, RZ, R18, R11 ;  /* 0x00000012ff037219 */ /* 0x000fe4000001160b */
[----:B0-----:R-:W-:-:S03]  /*1010*/  IADD3 R13, P0, RZ, -R30, RZ ;  /* 0x8000001eff0d7210 */ /* 0x001fc60007f1e0ff */
[----:B------:R-:W0:Y:S02]  /*1020*/  LDC R14, c[0x0][0x618] ;  /* 0x00018600ff0e7b82 */ /* 0x000e240000000800 */
[----:B------:R-:W-:Y:S02]  /*1030*/  IMAD.X R3, RZ, RZ, ~R3, P0 ;  /* 0x000000ffff037224 */ /* 0x000fe400000e0e03 */
[----:B------:R-:W-:-:S04]  /*1040*/  IMAD.WIDE.U32 R10, R13, R28, R16 ;  /* 0x0000001c0d0a7225 */ /* 0x000fc800078e0010 */
[----:B------:R-:W2:Y:S01]  /*1050*/  LDC R15, c[0x0][0x608] ;  /* 0x00018200ff0f7b82 */ /* 0x000ea20000000800 */
[----:B------:R-:W-:Y:S02]  /*1060*/  IMAD R12, R3, R28, RZ ;  /* 0x0000001c030c7224 */ /* 0x000fe400078e02ff */
[----:B------:R-:W-:Y:S02]  /*1070*/  IMAD.MOV.U32 R28, RZ, RZ, 0x1 ;  /* 0x00000001ff1c7424 */ /* 0x000fe400078e00ff */
[----:B------:R-:W-:Y:S02]  /*1080*/  IMAD R3, R13, R29, R12 ;  /* 0x0000001d0d037224 */ /* 0x000fe400078e020c */
[----:B------:R-:W-:Y:S01]  /*1090*/  IMAD.MOV.U32 R12, RZ, RZ, -0x1 ;  /* 0xffffffffff0c7424 */ /* 0x000fe200078e00ff */
[----:B------:R-:W3:Y:S01]  /*10a0*/  LDC R31, c[0x0][0x658] ;  /* 0x00019600ff1f7b82 */ /* 0x000ee20000000800 */
[----:B------:R-:W-:Y:S01]  /*10b0*/  IMAD.IADD R3, R11, 0x1, R3 ;  /* 0x000000010b037824 */ /* 0x000fe200078e0203 */
[----:B-1----:R-:W-:-:S04]  /*10c0*/  ISETP.NE.U32.AND P0, PT, R32, RZ, PT ;  /* 0x000000ff2000720c */ /* 0x002fc80003f05070 */
[----:B------:R-:W-:Y:S02]  /*10d0*/  ISETP.NE.AND.EX P0, PT, R33, RZ, PT, P0 ;  /* 0x000000ff2100720c */ /* 0x000fe40003f05300 */
[----:B------:R-:W1:Y:S01]  /*10e0*/  LDC R24, c[0x0][0x600] ;  /* 0x00018000ff187b82 */ /* 0x000e620000000800 */
[-CC-:B0-----:R-:W-:Y:S02]  /*10f0*/  SHF.R.U64 R27, R10, R14.reuse, R3.reuse ;  /* 0x0000000e0a1b7219 */ /* 0x181fe40000001203 */
[----:B------:R-:W-:-:S05]  /*1100*/  SHF.R.U32.HI R10, RZ, R14, R3 ;  /* 0x0000000eff0a7219 */ /* 0x000fca0000011603 */
[----:B------:R-:W0:Y:S01]  /*1110*/  LDC R22, c[0x0][0x648] ;  /* 0x00019200ff167b82 */ /* 0x000e220000000800 */
[-CC-:B--2---:R-:W-:Y:S02]  /*1120*/  SHF.R.U64 R35, R27, R15.reuse, R10.reuse ;  /* 0x0000000f1b237219 */ /* 0x184fe4000000120a */
[----:B------:R-:W-:-:S05]  /*1130*/  SHF.R.U32.HI R10, RZ, R15, R10 ;  /* 0x0000000fff0a7219 */ /* 0x000fca000001160a */
[----:B------:R-:W2:Y:S01]  /*1140*/  LDC R26, c[0x0][0x638] ;  /* 0x00018e00ff1a7b82 */ /* 0x000ea20000000800 */
[-CC-:B---3--:R-:W-:Y:S02]  /*1150*/  SHF.R.U64 R34, R35, R31.reuse, R10.reuse ;  /* 0x0000001f23227219 */ /* 0x188fe4000000120a */
[-C--:B------:R-:W-:Y:S02]  /*1160*/  SHF.L.U32 R3, R12, R31.reuse, RZ ;  /* 0x0000001f0c037219 */ /* 0x080fe400000006ff */
[----:B------:R-:W-:Y:S01]  /*1170*/  SHF.R.U32.HI R11, RZ, R31, R10 ;  /* 0x0000001fff0b7219 */ /* 0x000fe2000001160a */
[----:B------:R-:W-:Y:S01]  /*1180*/  IMAD.MOV.U32 R10, RZ, RZ, R34 ;  /* 0x000000ffff0a7224 */ /* 0x000fe200078e0022 */
[----:B------:R-:W-:Y:S01]  /*1190*/  LOP3.LUT R18, RZ, R3, RZ, 0x33, !PT ;  /* 0x00000003ff127212 */ /* 0x000fe200078e33ff */
[----:B------:R-:W3:Y:S01]  /*11a0*/  LDC R29, c[0x0][0x610] ;  /* 0x00018400ff1d7b82 */ /* 0x000ee20000000800 */
[----:B------:R-:W-:Y:S05]  /*11b0*/  @!P0 BRA `(.L_x_14) ;  /* 0x0000000000288947 */ /* 0x000fea0003800000 */
[----:B------:R-:W4:Y:S02]  /*11c0*/  LDC R3, c[0x0][0x64c] ;  /* 0x00019300ff037b82 */ /* 0x000f240000000800 */
[----:B----4-:R-:W-:-:S05]  /*11d0*/  IADD3 R3, P0, R34, R3, RZ ;  /* 0x0000000322037210 */ /* 0x010fca0007f1e0ff */
[----:B------:R-:W-:-:S04]  /*11e0*/  IMAD.X R19, RZ, RZ, R11, P0 ;  /* 0x000000ffff137224 */ /* 0x000fc800000e060b */
[----:B------:R-:W-:-:S04]  /*11f0*/  IMAD.WIDE.U32 R10, R19, R32, RZ ;  /* 0x00000020130a7225 */ /* 0x000fc800078e00ff */
[----:B------:R-:W-:-:S04]  /*1200*/  IMAD.WIDE.U32 R12, P0, R3, R33, R10 ;  /* 0x00000021030c7225 */ /* 0x000fc8000780000a */
[----:B------:R-:W-:-:S04]  /*1210*/  IMAD.WIDE.U32 R10, R3, R32, RZ ;  /* 0x00000020030a7225 */ /* 0x000fc800078e00ff */
[----:B------:R-:W-:Y:S01]  /*1220*/  IMAD.X R15, RZ, RZ, RZ, P0 ;  /* 0x000000ffff0f7224 */ /* 0x000fe200000e06ff */
[----:B------:R-:W-:Y:S01]  /*1230*/  IADD3 RZ, P0, R11, R12, RZ ;  /* 0x0000000c0bff7210 */ /* 0x000fe20007f1e0ff */
[----:B------:R-:W-:-:S04]  /*1240*/  IMAD.MOV.U32 R14, RZ, RZ, R13 ;  /* 0x000000ffff0e7224 */ /* 0x000fc800078e000d */
[----:B------:R-:W-:-:S08]  /*1250*/  IMAD.WIDE.U32.X R10, R19, R33, R14, P0 ;  /* 0x00000021130a7225 */ /* 0x000fd000000e040e */
.L_x_14:
[----:B0-----:R-:W-:Y:S01]  /*1260*/  SHF.R.U64 R7, R10, R22, R11 ;  /* 0x000000160a077219 */ /* 0x001fe2000000120b */
[----:B-1----:R-:W-:Y:S01]  /*1270*/  VIADD R10, R24, 0xffffffff ;  /* 0xffffffff180a7836 */ /* 0x002fe20000000000 */
[----:B------:R-:W-:Y:S01]  /*1280*/  SHF.L.U32 R3, R28, R31, RZ ;  /* 0x0000001f1c037219 */ /* 0x000fe200000006ff */
[----:B------:R-:W-:Y:S01]  /*1290*/  @P1 IMAD R21, R25, R20, R6 ;  /* 0x0000001419151224 */ /* 0x000fe200078e0206 */
[----:B------:R-:W-:Y:S01]  /*12a0*/  LOP3.LUT R18, R35, R18, RZ, 0xc0, !PT ;  /* 0x0000001223127212 */ /* 0x000fe200078ec0ff */
[----:B------:R-:W-:Y:S02]  /*12b0*/  IMAD.MOV R11, RZ, RZ, -R7 ;  /* 0x000000ffff0b7224 */ /* 0x000fe400078e0a07 */
[----:B------:R-:W-:Y:S02]  /*12c0*/  IMAD.MOV.U32 R6, RZ, RZ, 0x1 ;  /* 0x00000001ff067424 */ /* 0x000fe400078e00ff */
[----:B------:R-:W-:Y:S01]  /*12d0*/  IMAD R18, R3, R7, R18 ;  /* 0x0000000703127224 */ /* 0x000fe200078e0212 */
[----:B------:R-:W-:Y:S01]  /*12e0*/  LOP3.LUT R7, R27, R10, RZ, 0xc0, !PT ;  /* 0x0000000a1b077212 */ /* 0x000fe200078ec0ff */
[----:B--2---:R-:W-:-:S02]  /*12f0*/  IMAD R3, R11, R26, R34 ;  /* 0x0000001a0b037224 */ /* 0x004fc400078e0222 */
[----:B---3--:R-:W-:Y:S02]  /*1300*/  IMAD R22, R18, R29, R21 ;  /* 0x0000001d12167224 */ /* 0x008fe400078e0215 */
[----:B------:R-:W-:Y:S01]  /*1310*/  IMAD R7, R3, R24, R7 ;  /* 0x0000001803077224 */ /* 0x000fe200078e0207 */
[----:B------:R-:W-:Y:S01]  /*1320*/  PRMT R3, R6, 0x7610, R3 ;  /* 0x0000761006037816 */ /* 0x000fe20000000003 */
[----:B------:R-:W-:-:S03]  /*1330*/  IMAD.MOV.U32 R19, RZ, RZ, R30 ;  /* 0x000000ffff137224 */ /* 0x000fc600078e001e */
[----:B------:R-:W-:Y:S02]  /*1340*/  SEL R18, R7, R22, !P1 ;  /* 0x0000001607127207 */ /* 0x000fe40004800000 */
[----:B------:R-:W-:-:S07]  /*1350*/  SEL R22, R22, R7, !P1 ;  /* 0x0000000716167207 */ /* 0x000fce0004800000 */
.L_x_12:
[----:B------:R-:W-:Y:S05]  /*1360*/  @!P2 BRA `(.L_x_15) ;  /* 0x00000000000ca947 */ /* 0x000fea0003800000 */
[----:B------:R-:W-:Y:S01]  /*1370*/  UCGABAR_WAIT ;  /* 0x0000000000007dc7 */ /* 0x000fe20008000000 */
[----:B------:R-:W-:Y:S01]  /*1380*/  CCTL.IVALL ;  /* 0x00000000ff00798f */ /* 0x000fe20002000000 */
[----:B------:R-:W-:Y:S05]  /*1390*/  BRA `(.L_x_16) ;  /* 0x0000000000047947 */ /* 0x000fea0003800000 */
.L_x_15:
[----:B------:R-:W-:Y:S06]  /*13a0*/  BAR.SYNC.DEFER_BLOCKING 0x0 ;  /* 0x0000000000007b1d */ /* 0x000fec0000010000 */
.L_x_16:
[----:B------:R-:W-:Y:S05]  /*13b0*/  @!P4 BRA `(.L_x_17) ;  /* 0x000000540080c947 */ /* 0x000fea0003800000 */
[----:B------:R-:W-:-:S13]  /*13c0*/  ISETP.GT.U32.AND P0, PT, R36, 0x1, PT ;  /* 0x000000012400780c */ /* 0x000fda0003f04070 */
[----:B------:R-:W-:Y:S05]  /*13d0*/  @P0 EXIT ;  /* 0x000000000000094d */ /* 0x000fea0003800000 */
.L_x_18:
[----:B------:R-:W-:-:S08]  /*13e0*/  NOP ;  /* 0x0000000000007918 */ /* 0x000fd00000000000 */
[----:B------:R-:W1:Y:S02]  /*13f0*/  USETMAXREG.TRY_ALLOC.CTAPOOL UP0, 0xe8 ;  /* 0x000000e8000079c8 */ /* 0x000e640008000600 */
[----:B-1----:R-:W-:-:S13]  /*1400*/  PLOP3.LUT P0, PT, PT, PT, UP0, 0x80, 0x0 ;  /* 0x000000000000781c */ /* 0x002fda0003f0f008 */
[----:B------:R-:W-:Y:S05]  /*1410*/  @!P0 BRA `(.L_x_18) ;  /* 0xfffffffc00f08947 */ /* 0x000fea000383ffff */
[----:B------:R-:W-:-:S13]  /*1420*/  LOP3.LUT P0, RZ, R3, 0xff, RZ, 0xc0, !PT ;  /* 0x000000ff03ff7812 */ /* 0x000fda000780c0ff */
[----:B------:R-:W-:Y:S05]  /*1430*/  @!P0 EXIT ;  /* 0x000000000000894d */ /* 0x000fea0003800000 */
[----:B------:R-:W2:Y:S01]  /*1440*/  LDL.64 R10, [R1] ;  /* 0x00000000010a7983 */ /* 0x000ea20000100a00 */
[CC--:B------:R-:W-:Y:S01]  /*1450*/  LEA.HI R3, R8.reuse, R5.reuse, RZ, 0x2 ;  /* 0x0000000508037211 */ /* 0x0c0fe200078f10ff */
[----:B------:R-:W1:Y:S01]  /*1460*/  S2UR UR4, SR_CgaCtaId ;  /* 0x00000000000479c3 */ /* 0x000e620000008800 */
[----:B------:R-:W-:Y:S01]  /*1470*/  LEA.HI R8, R8, R5, RZ, 0x5 ;  /* 0x0000000508087211 */ /* 0x000fe200078f28ff */
[----:B------:R-:W-:Y:S01]  /*1480*/  UISETP.LT.AND UP0, UPT, UR40, 0x1, UPT ;  /* 0x000000012800788c */ /* 0x000fe2000bf01270 */
[--C-:B------:R-:W-:Y:S01]  /*1490*/  SHF.R.S32.HI R92, RZ, 0x2, R3.reuse ;  /* 0x00000002ff5c7819 */ /* 0x100fe20000011403 */
[----:B------:R-:W-:Y:S01]  /*14a0*/  UIADD3 UR5, UR43, -0x1, URZ ;  /* 0xffffffff2b057890 */ /* 0x000fe2000fffe03f */
[----:B------:R-:W-:Y:S01]  /*14b0*/  SHF.R.S32.HI R7, RZ, 0x1f, R3 ;  /* 0x0000001fff077819 */ /* 0x000fe20000011403 */
[----:B------:R-:W-:Y:S01]  /*14c0*/  USEL UR42, UR40, 0x1, UP0 ;  /* 0x00000001282a7887 */ /* 0x000fe20008000000 */
[----:B------:R-:W-:Y:S01]  /*14d0*/  LOP3.LUT R4, R3, 0xfffffffc, RZ, 0xc0, !PT ;  /* 0xfffffffc03047812 */ /* 0x000fe200078ec0ff */
[----:B------:R-:W3:Y:S01]  /*14e0*/  LDC R98, c[0x0][0x658] ;  /* 0x00019600ff627b82 */ /* 0x000ee20000000800 */
[----:B------:R-:W-:Y:S01]  /*14f0*/  LEA.HI R7, R7, R92, RZ, 0x3 ;  /* 0x0000005c07077211 */ /* 0x000fe200078f18ff */
[----:B------:R-:W-:Y:S01]  /*1500*/  UMOV UR41, 0x400 ;  /* 0x0000040000297882 */ /* 0x000fe20000000000 */
[----:B------:R-:W-:Y:S01]  /*1510*/  SHF.R.S32.HI R3, RZ, 0x5, R8 ;  /* 0x00000005ff037819 */ /* 0x000fe20000011408 */
[----:B------:R-:W-:Y:S01]  /*1520*/  UISETP.NE.AND UP0, UPT, UR5, URZ, UPT ;  /* 0x0000003f0500728c */ /* 0x000fe2000bf05270 */
[----:B------:R-:W-:Y:S01]  /*1530*/  LOP3.LUT R7, R7, 0xfffffff8, RZ, 0xc0, !PT ;  /* 0xfffffff807077812 */ /* 0x000fe200078ec0ff */
[----:B------:R-:W-:Y:S01]  /*1540*/  IMAD.IADD R4, R5, 0x1, -R4 ;  /* 0x0000000105047824 */ /* 0x000fe200078e0a04 */
[----:B------:R-:W-:Y:S01]  /*1550*/  ULDC UR6, c[0x0][0x284] ;  /* 0x0000a10000067ab9 */ /* 0x000fe20000000800 */
[----:B------:R-:W4:Y:S01]  /*1560*/  LDC.64 R96, c[0x0][0x5c8] ;  /* 0x00017200ff607b82 */ /* 0x000f220000000a00 */
[----:B------:R-:W-:Y:S01]  /*1570*/  IMAD.MOV.U32 R5, RZ, RZ, 0x1 ;  /* 0x00000001ff057424 */ /* 0x000fe200078e00ff */
[----:B------:R-:W-:Y:S01]  /*1580*/  LOP3.LUT R104, R23, 0x1, RZ, 0xfc, !PT ;  /* 0x0000000117687812 */ /* 0x000fe200078efcff */
[----:B------:R-:W-:Y:S01]  /*1590*/  IMAD.IADD R92, R92, 0x1, -R7 ;  /* 0x000000015c5c7824 */ /* 0x000fe200078e0a07 */
[----:B------:R-:W-:Y:S01]  /*15a0*/  USHF.L.U32 UR45, UR40, 0x1, URZ ;  /* 0x00000001282d7899 */ /* 0x000fe2000800063f */
[----:B------:R-:W-:Y:S01]  /*15b0*/  IMAD.SHL.U32 R94, R4, 0x2, RZ ;  /* 0x00000002045e7824 */ /* 0x000fe200078e00ff */
[----:B------:R-:W-:Y:S01]  /*15c0*/  UIADD3 UR42, -UR42, UR40, URZ ;  /* 0x000000282a2a7290 */ /* 0x000fe2000fffe13f */
[--C-:B------:R-:W-:Y:S01]  /*15d0*/  IMAD R103, R3, -0x10, -R92.reuse ;  /* 0xfffffff003677824 */ /* 0x100fe200078e0a5c */
[----:B------:R-:W0:Y:S01]  /*15e0*/  LDC R99, c[0x0][0x288] ;  /* 0x0000a200ff637b82 */ /* 0x000e220000000800 */
[----:B------:R-:W-:Y:S01]  /*15f0*/  SHF.R.S32.HI R93, RZ, 0x1f, R92 ;  /* 0x0000001fff5d7819 */ /* 0x000fe2000001145c */
[----:B-1----:R-:W-:Y:S01]  /*1600*/  ULEA UR41, UR4, UR41, 0x18 ;  /* 0x0000002904297291 */ /* 0x002fe2000f8ec03f */
[----:B------:R-:W-:Y:S01]  /*1610*/  SHF.R.S32.HI R95, RZ, 0x1f, R94 ;  /* 0x0000001fff5f7819 */ /* 0x000fe2000001145e */
[----:B------:R-:W-:Y:S01]  /*1620*/  USHF.L.U32 UR4, UR5, 0x3, URZ ;  /* 0x0000000305047899 */ /* 0x000fe2000800063f */
[----:B------:R-:W-:Y:S01]  /*1630*/  VIADD R103, R103, UR6 ;  /* 0x0000000667677c36 */ /* 0x000fe20008000000 */
[----:B------:R-:W-:Y:S01]  /*1640*/  USEL UR5, URZ, 0x1, UP0 ;  /* 0x000000013f057887 */ /* 0x000fe20008000000 */
[----:B------:R-:W-:Y:S01]  /*1650*/  IMAD.WIDE R92, R3, 0x10, R92 ;  /* 0x00000010035c7825 */ /* 0x000fe200078e025c */
[----:B------:R-:W1:Y:S01]  /*1660*/  LDC R101, c[0x0][0x600] ;  /* 0x00018000ff657b82 */ /* 0x000e620000000800 */
[----:B------:R-:W-:-:S02]  /*1670*/  UIADD3 UR46, UR41, 0x40, URZ ;  /* 0x00000040292e7890 */ /* 0x000fc4000fffe03f */
[----:B------:R-:W-:Y:S01]  /*1680*/  IMAD.MOV.U32 R3, RZ, RZ, -0x1 ;  /* 0xffffffffff037424 */ /* 0x000fe200078e00ff */
[----:B------:R-:W-:Y:S01]  /*1690*/  ULOP3.LUT UR4, UR4, 0x8, URZ, 0xc0, !UPT ;  /* 0x0000000804047892 */ /* 0x000fe2000f8ec03f */
[----:B------:R-:W-:Y:S01]  /*16a0*/  IMAD.U32 R105, RZ, RZ, UR5 ;  /* 0x00000005ff697e24 */ /* 0x000fe2000f8e00ff */
[----:B------:R-:W-:Y:S02]  /*16b0*/  ULEA UR43, UR43, UR46, 0x3 ;  /* 0x0000002e2b2b7291 */ /* 0x000fe4000f8e183f */
[-C--:B---3--:R-:W-:Y:S01]  /*16c0*/  SHF.L.U32 R3, R3, R98.reuse, RZ ;  /* 0x0000006203037219 */ /* 0x088fe200000006ff */
[----:B------:R-:W-:Y:S01]  /*16d0*/  ULOP3.LUT UR47, UR4, 0x8, URZ, 0x3c, !UPT ;  /* 0x00000008042f7892 */ /* 0x000fe2000f8e3c3f */
[C---:B----4-:R-:W-:Y:S01]  /*16e0*/  SHF.L.U64.HI R97, R96.reuse, 0x3, R97 ;  /* 0x0000000360617819 */ /* 0x050fe20000010261 */
[----:B------:R-:W-:Y:S01]  /*16f0*/  IMAD.SHL.U32 R96, R96, 0x8, RZ ;  /* 0x0000000860607824 */ /* 0x000fe200078e00ff */
[----:B------:R-:W-:Y:S01]  /*1700*/  SHF.L.U32 R98, R5, R98, RZ ;  /* 0x0000006205627219 */ /* 0x000fe200000006ff */
[----:B------:R-:W-:Y:S01]  /*1710*/  ULOP3.LUT UR44, UR4, 0x18, URZ, 0x3c, !UPT ;  /* 0x00000018042c7892 */ /* 0x000fe2000f8e3c3f */
[----:B------:R-:W-:Y:S01]  /*1720*/  LOP3.LUT R102, RZ, R3, RZ, 0x33, !PT ;  /* 0x00000003ff667212 */ /* 0x000fe200078e33ff */
[----:B0-----:R-:W-:-:S02]  /*1730*/  IMAD R99, R4, -0x2, R99 ;  /* 0xfffffffe04637824 */ /* 0x001fc400078e0263 */
[----:B-1----:R-:W-:Y:S01]  /*1740*/  VIADD R101, R101, 0xffffffff ;  /* 0xffffffff65657836 */ /* 0x002fe20000000000 */
[----:B--2---:R-:W-:-:S07]  /*1750*/  SHF.L.U64.HI R100, R10, 0x1, R0 ;  /* 0x000000010a647819 */ /* 0x004fce0000010200 */
.L_x_166:
[----:B------:R-:W-:-:S04]  /*1760*/  SHF.L.U32 R0, R105, 0x1f, RZ ;  /* 0x0000001f69007819 */ /* 0x000fc800000006ff */
[----:B------:R-:W0:Y:S02]  /*1770*/  SYNCS.PHASECHK.TRANS64.TRYWAIT P0, [UR43+-0x8], R0 ;  /* 0xfffff800ff0075a7 */ /* 0x000e24000800016b */
[----:B01-34-:R-:W-:Y:S05]  /*1780*/  @!P0 BRA `(.L_x_19) ;  /* 0x0000006000ac8947 */ /* 0x01bfea0003800000 */
.L_x_187:
[----:B------:R-:W-:Y:S02]  /*1790*/  ULDC UR4, c[0x0][0x28c] ;  /* 0x0000a30000047ab9 */ /* 0x000fe40000000800 */
[----:B------:R-:W-:-:S13]  /*17a0*/  ISETP.LT.AND P0, PT, RZ, UR4, PT ;  /* 0x00000004ff007c0c */ /* 0x000fda000bf01270 */
[----:B------:R-:W-:Y:S05]  /*17b0*/  @P0 BRA `(.L_x_20) ;  /* 0x0000000000400947 */ /* 0x000fea0003800000 */
[----:B0-----:R-:W-:Y:S01]  /*17c0*/  MOV R0, 0x0 ;  /* 0x0000000000007802 */ /* 0x001fe20000000f00 */
[----:B------:R-:W-:Y:S01]  /*17d0*/  ULDC.64 UR4, c[0x4][0x68] ;  /* 0x01001a0000047ab9 */ /* 0x000fe20000000a00 */
[----:B------:R-:W-:Y:S01]  /*17e0*/  ULDC.64 UR6, c[0x4][0x8] ;  /* 0x0100020000067ab9 */ /* 0x000fe20000000a00 */
[----:B------:R-:W-:Y:S01]  /*17f0*/  IMAD.U32 R4, RZ, RZ, UR4 ;  /* 0x00000004ff047e24 */ /* 0x000fe2000f8e00ff */
[----:B------:R0:W1:Y:S01]  /*1800*/  LDC.64 R14, c[0x4][R0] ;  /* 0x01000000000e7b82 */ /* 0x0000620000000a00 */
[----:B------:R-:W-:Y:S01]  /*1810*/  IMAD.U32 R5, RZ, RZ, UR5 ;  /* 0x00000005ff057e24 */ /* 0x000fe2000f8e00ff */
[----:B------:R-:W-:Y:S01]  /*1820*/  ULDC.64 UR4, c[0x4][0x70] ;  /* 0x01001c0000047ab9 */ /* 0x000fe20000000a00 */
[----:B------:R-:W-:Y:S02]  /*1830*/  IMAD.U32 R10, RZ, RZ, UR6 ;  /* 0x00000006ff0a7e24 */ /* 0x000fe4000f8e00ff */
[----:B------:R-:W-:Y:S02]  /*1840*/  IMAD.U32 R6, RZ, RZ, UR4 ;  /* 0x00000004ff067e24 */ /* 0x000fe4000f8e00ff */
[----:B------:R-:W-:-:S02]  /*1850*/  IMAD.U32 R7, RZ, RZ, UR5 ;  /* 0x00000005ff077e24 */ /* 0x000fc4000f8e00ff */
[----:B------:R-:W-:Y:S02]  /*1860*/  IMAD.U32 R11, RZ, RZ, UR7 ;  /* 0x00000007ff0b7e24 */ /* 0x000fe4000f8e00ff */
[----:B------:R-:W-:Y:S02]  /*1870*/  IMAD.MOV.U32 R8, RZ, RZ, 0x1e1 ;  /* 0x000001e1ff087424 */ /* 0x000fe400078e00ff */
[----:B------:R-:W-:Y:S02]  /*1880*/  IMAD.MOV.U32 R12, RZ, RZ, 0x1 ;  /* 0x00000001ff0c7424 */ /* 0x000fe400078e00ff */
[----:B0-----:R-:W-:-:S07]  /*1890*/  IMAD.MOV.U32 R13, RZ, RZ, RZ ;  /* 0x000000ffff0d7224 */ /* 0x001fce00078e00ff */
[----:B------:R-:W-:-:S07]  /*18a0*/  LEPC R20, `(.L_x_20) ;  /* 0x000000001014794e */ /* 0x000fce0000000000 */
[----:B-1---5:R-:W-:Y:S05]  /*18b0*/  CALL.ABS.NOINC R14 ;  /* 0x000000000e007343 */ /* 0x022fea0003c00000 */
.L_x_20:
[----:B------:R-:W-:-:S13]  /*18c0*/  ISETP.NE.AND P0, PT, R104, 0x3, PT ;  /* 0x000000036800780c */ /* 0x000fda0003f05270 */
[----:B------:R-:W-:Y:S05]  /*18d0*/  @!P0 BRA `(.L_x_21) ;  /* 0x0000000000048947 */ /* 0x000fea0003800000 */
[----:B------:R-:W-:Y:S01]  /*18e0*/  BPT.TRAP 0x1 ;  /* 0x000000040000795c */ /* 0x000fe20000300000 */
.L_x_21:
[----:B0-----:R-:W-:Y:S02]  /*18f0*/  IMAD.U32 R3, RZ, RZ, UR38 ;  /* 0x00000026ff037e24 */ /* 0x001fe4000f8e00ff */
[----:B------:R-:W-:-:S03]  /*1900*/  IMAD.U32 R0, RZ, RZ, UR39 ;  /* 0x00000027ff007e24 */ /* 0x000fc6000f8e00ff */
[----:B------:R-:W-:Y:S02]  /*1910*/  LEA R3, R3, UR41, 0x3 ;  /* 0x0000002903037c11 */ /* 0x000fe4000f8e18ff */
[----:B------:R-:W-:-:S04]  /*1920*/  SHF.L.U32 R0, R0, 0x1f, RZ ;  /* 0x0000001f00007819 */ /* 0x000fc800000006ff */
[----:B------:R0:W1:Y:S01]  /*1930*/  SYNCS.PHASECHK.TRANS64.TRYWAIT P1, [R3+URZ], R0 ;  /* 0x00000000030075a7 */ /* 0x000062000802017f */
[----:B------:R-:W-:Y:S05]  /*1940*/  @!P0 BRA `(.L_x_22) ;  /* 0x0000000000048947 */ /* 0x000fea0003800000 */
[----:B------:R-:W-:Y:S01]  /*1950*/  BPT.TRAP 0x1 ;  /* 0x000000040000795c */ /* 0x000fe20000300000 */
.L_x_22:
[----:B------:R-:W-:-:S05]  /*1960*/  IMAD.U32 R4, RZ, RZ, UR42 ;  /* 0x0000002aff047e24 */ /* 0x000fca000f8e00ff */
[----:B------:R-:W-:Y:S01]  /*1970*/  ISETP.GE.AND P2, PT, R4, 0x1, PT ;  /* 0x000000010400780c */ /* 0x000fe20003f46270 */
[----:B-1----:R-:W-:-:S12]  /*1980*/  @P1 BRA `(.L_x_23) ;  /* 0x0000000000081947 */ /* 0x002fd80003800000 */
[----:B------:R-:W1:Y:S02]  /*1990*/  SYNCS.PHASECHK.TRANS64.TRYWAIT P1, [R3+URZ], R0 ;  /* 0x00000000030075a7 */ /* 0x000e64000802017f */
[----:B-1----:R-:W-:Y:S05]  /*19a0*/  @!P1 BRA `(.L_x_24) ;  /* 0x00000060003c9947 */ /* 0x002fea0003800000 */
.L_x_23:
[----:B------:R-:W-:Y:S05]  /*19b0*/  WARPSYNC.ALL ;  /* 0x0000000000007948 */ /* 0x000fea0003800000 */
[----:B------:R-:W-:Y:S01]  /*19c0*/  UIADD3 UR4, UR41, 0x100, URZ ;  /* 0x0000010029047890 */ /* 0x000fe2000fffe03f */
[----:B------:R-:W-:Y:S01]  /*19d0*/  WARPGROUP.ARRIVE ;  /* 0x00000000000079c5 */ /* 0x000fe20000000000 */
[----:B------:R-:W-:Y:S02]  /*19e0*/  UIADD3 UR5, UR41, 0x6100, URZ ;  /* 0x0000610029057890 */ /* 0x000fe4000fffe03f */
[----:B------:R-:W-:Y:S02]  /*19f0*/  USHF.R.U32.HI UR4, URZ, 0x4, UR4 ;  /* 0x000000043f047899 */ /* 0x000fe40008011604 */
[----:B------:R-:W-:-:S02]  /*1a00*/  USHF.R.U32.HI UR5, URZ, 0x4, UR5 ;  /* 0x000000043f057899 */ /* 0x000fc40008011605 */
[----:B------:R-:W-:Y:S02]  /*1a10*/  ULOP3.LUT UR4, UR4, 0x3fff, URZ, 0xc0, !UPT ;  /* 0x00003fff04047892 */ /* 0x000fe4000f8ec03f */
[----:B------:R-:W-:Y:S02]  /*1a20*/  ULOP3.LUT UR5, UR5, 0x3fff, URZ, 0xc0, !UPT ;  /* 0x00003fff05057892 */ /* 0x000fe4000f8ec03f */
[----:B------:R-:W-:Y:S02]  /*1a30*/  ULOP3.LUT UR8, UR4, 0x10000, URZ, 0xfc, !UPT ;  /* 0x0001000004087892 */ /* 0x000fe4000f8efc3f */
[----:B------:R-:W-:Y:S02]  /*1a40*/  ULOP3.LUT UR9, UR5, 0x10000, URZ, 0xfc, !UPT ;  /* 0x0001000005097892 */ /* 0x000fe4000f8efc3f */
[----:B------:R-:W-:Y:S02]  /*1a50*/  ULEA UR10, UR38, UR8, 0x9 ;  /* 0x00000008260a7291 */ /* 0x000fe4000f8e483f */
[----:B------:R-:W-:Y:S01]  /*1a60*/  ULEA UR11, UR38, UR9, 0xa ;  /* 0x00000009260b7291 */ /* 0x000fe2000f8e503f */
[----:B------:R-:W-:Y:S01]  /*1a70*/  UMOV UR5, 0x40000040 ;  /* 0x4000004000057882 */ /* 0x000fe20000000000 */
[----:B------:R-:W-:-:S03]  /*1a80*/  UMOV UR7, 0x40000040 ;  /* 0x4000004000077882 */ /* 0x000fc60000000000 */
[----:B------:R-:W-:Y:S02]  /*1a90*/  UMOV UR4, UR10 ;  /* 0x0000000a00047c82 */ /* 0x000fe40008000000 */
[----:B------:R-:W-:Y:S02]  /*1aa0*/  UMOV UR6, UR11 ;  /* 0x0000000b00067c82 */ /* 0x000fe40008000000 */
[----:B------:R-:W-:Y:S01]  /*1ab0*/  HGMMA.64x128x16.F32 R24, gdesc[UR4], RZ, !UPT, gsb0 ;  /* 0x01e00000041879f0 */ /* 0x000fe2000c0008ff */
[----:B------:R-:W-:Y:S02]  /*1ac0*/  UIADD3 UR4, UR10, 0x2, URZ ;  /* 0x000000020a047890 */ /* 0x000fe4000fffe03f */
[----:B------:R-:W-:Y:S01]  /*1ad0*/  UIADD3 UR6, UR11, 0x2, URZ ;  /* 0x000000020b067890 */ /* 0x000fe2000fffe03f */
[----:B------:R-:W-:Y:S01]  /*1ae0*/  UMOV UR5, 0x40000040 ;  /* 0x4000004000057882 */ /* 0x000fe20000000000 */
[----:B------:R-:W-:Y:S01]  /*1af0*/  UMOV UR7, 0x40000040 ;  /* 0x4000004000077882 */ /* 0x000fe20000000000 */
[----:B------:R-:W-:-:S02]  /*1b00*/  WARPGROUP.DEPBAR.LE gsb0, 0x0 ;  /* 0x00008000000079c5 */ /* 0x000fc40000010000 */
[----:B------:R-:W-:-:S06]  /*1b10*/  WARPGROUP.ARRIVE ;  /* 0x00000000000079c5 */ /* 0x000fcc0000000000 */
[----:B------:R-:W-:Y:S01]  /*1b20*/  HGMMA.64x128x16.F32 R24, gdesc[UR4], R24, gsb0 ;  /* 0x01e00000041879f0 */ /* 0x000fe20008000818 */
[----:B------:R-:W-:Y:S02]  /*1b30*/  UIADD3 UR4, UR10, 0x4, URZ ;  /* 0x000000040a047890 */ /* 0x000fe4000fffe03f */
[----:B------:R-:W-:Y:S01]  /*1b40*/  UIADD3 UR6, UR11, 0x4, URZ ;  /* 0x000000040b067890 */ /* 0x000fe2000fffe03f */
[----:B------:R-:W-:Y:S01]  /*1b50*/  UMOV UR5, 0x40000040 ;  /* 0x4000004000057882 */ /* 0x000fe20000000000 */
[----:B------:R-:W-:Y:S01]  /*1b60*/  UMOV UR7, 0x40000040 ;  /* 0x4000004000077882 */ /* 0x000fe20000000000 */
[----:B------:R-:W-:Y:S02]  /*1b70*/  WARPGROUP.DEPBAR.LE gsb0, 0x0 ;  /* 0x00008000000079c5 */ /* 0x000fe40000010000 */
        /* <DEDUP_REMOVED lines=8> */
[----:B------:R-:W-:Y:S03]  /*1c00*/  HGMMA.64x128x16.F32 R24, gdesc[UR4], R24, gsb0 ;  /* 0x01e00000041879f0 */ /* 0x000fe60008000818 */
[----:B------:R-:W-:Y:S02]  /*1c10*/  WARPGROUP.DEPBAR.LE gsb0, 0x0 ;  /* 0x00008000000079c5 */ /* 0x000fe40000010000 */
[----:B------:R-:W-:Y:S05]  /*1c20*/  @!P2 BRA `(.L_x_25) ;  /* 0x000000040014a947 */ /* 0x000fea0003800000 */
[----:B------:R-:W-:Y:S01]  /*1c30*/  UIADD3 UR4, UR38, 0x1, URZ ;  /* 0x0000000126047890 */ /* 0x000fe2000fffe03f */
[----:B01----:R-:W-:Y:S02]  /*1c40*/  IMAD.U32 R0, RZ, RZ, UR42 ;  /* 0x0000002aff007e24 */ /* 0x003fe4000f8e00ff */
[----:B------:R-:W-:Y:S01]  /*1c50*/  IMAD.U32 R3, RZ, RZ, UR38 ;  /* 0x00000026ff037e24 */ /* 0x000fe2000f8e00ff */
[----:B------:R-:W-:-:S04]  /*1c60*/  UISETP.NE.AND UP0, UPT, UR4, 0x3, UPT ;  /* 0x000000030400788c */ /* 0x000fc8000bf05270 */
[----:B------:R-:W-:Y:S02]  /*1c70*/  USEL UR5, URZ, 0x1, UP0 ;  /* 0x000000013f057887 */ /* 0x000fe40008000000 */
[----:B------:R-:W-:Y:S02]  /*1c80*/  USEL UR10, UR4, URZ, UP0 ;  /* 0x0000003f040a7287 */ /* 0x000fe40008000000 */
[----:B------:R-:W-:-:S06]  /*1c90*/  ULOP3.LUT UR5, UR39, UR5, URZ, 0x3c, !UPT ;  /* 0x0000000527057292 */ /* 0x000fcc000f8e3c3f */
[----:B------:R-:W-:-:S07]  /*1ca0*/  IMAD.U32 R6, RZ, RZ, UR5 ;  /* 0x00000005ff067e24 */ /* 0x000fce000f8e00ff */
.L_x_32:
[----:B------:R-:W-:Y:S05]  /*1cb0*/  @!P0 BRA `(.L_x_26) ;  /* 0x0000000000048947 */ /* 0x000fea0003800000 */
[----:B------:R-:W-:Y:S01]  /*1cc0*/  BPT.TRAP 0x1 ;  /* 0x000000040000795c */ /* 0x000fe20000300000 */
.L_x_26:
[----:B------:R-:W-:Y:S01]  /*1cd0*/  ULEA UR4, UR10, UR41, 0x3 ;  /* 0x000000290a047291 */ /* 0x000fe2000f8e183f */
[----:B------:R-:W-:-:S08]  /*1ce0*/  SHF.L.U32 R4, R6, 0x1f, RZ ;  /* 0x0000001f06047819 */ /* 0x000fd000000006ff */
[----:B------:R0:W1:Y:S01]  /*1cf0*/  SYNCS.PHASECHK.TRANS64.TRYWAIT P1, [UR4], R4 ;  /* 0x00000004ff0075a7 */ /* 0x0000620008020144 */
[----:B------:R-:W-:Y:S05]  /*1d00*/  @!P0 BRA `(.L_x_27) ;  /* 0x0000000000048947 */ /* 0x000fea0003800000 */
[----:B------:R-:W-:Y:S01]  /*1d10*/  BPT.TRAP 0x1 ;  /* 0x000000040000795c */ /* 0x000fe20000300000 */
.L_x_27:
[----:B-1----:R-:W-:Y:S05]  /*1d20*/  @P1 BRA `(.L_x_28) ;  /* 0x0000000000081947 */ /* 0x002fea0003800000 */
[----:B------:R-:W1:Y:S02]  /*1d30*/  SYNCS.PHASECHK.TRANS64.TRYWAIT P1, [UR4], R4 ;  /* 0x00000004ff0075a7 */ /* 0x000e640008020144 */
[----:B-1----:R-:W-:Y:S05]  /*1d40*/  @!P1 BRA `(.L_x_29) ;  /* 0x0000005c00689947 */ /* 0x002fea0003800000 */
.L_x_28:
[----:B------:R-:W-:Y:S01]  /*1d50*/  ULEA UR11, UR10, UR8, 0x9 ;  /* 0x000000080a0b7291 */ /* 0x000fe2000f8e483f */
[----:B------:R-:W-:Y:S01]  /*1d60*/  WARPGROUP.ARRIVE ;  /* 0x00000000000079c5 */ /* 0x000fe20000000000 */
[----:B------:R-:W-:Y:S01]  /*1d70*/  ULEA UR12, UR10, UR9, 0xa ;  /* 0x000000090a0c7291 */ /* 0x000fe2000f8e503f */
[----:B------:R-:W-:Y:S01]  /*1d80*/  UMOV UR5, 0x40000040 ;  /* 0x4000004000057882 */ /* 0x000fe20000000000 */
[----:B------:R-:W-:-:S03]  /*1d90*/  UMOV UR7, 0x40000040 ;  /* 0x4000004000077882 */ /* 0x000fc60000000000 */
[----:B------:R-:W-:Y:S02]  /*1da0*/  UMOV UR4, UR11 ;  /* 0x0000000b00047c82 */ /* 0x000fe40008000000 */
[----:B------:R-:W-:Y:S02]  /*1db0*/  UMOV UR6, UR12 ;  /* 0x0000000c00067c82 */ /* 0x000fe40008000000 */
[----:B------:R-:W-:Y:S01]  /*1dc0*/  HGMMA.64x128x16.F32 R24, gdesc[UR4], R24, gsb0 ;  /* 0x01e00000041879f0 */ /* 0x000fe20008000818 */
        /* <DEDUP_REMOVED lines=23> */
[----:B------:R-:W-:Y:S01]  /*1f40*/  BPT.TRAP 0x1 ;  /* 0x000000040000795c */ /* 0x000fe20000300000 */
.L_x_30:
[----:B------:R-:W-:-:S13]  /*1f50*/  ISETP.NE.AND P1, PT, R89, RZ, PT ;  /* 0x000000ff5900720c */ /* 0x000fda0003f25270 */
[----:B01----:R-:W-:-:S05]  /*1f60*/  @P1 LEA R4, R3, UR41, 0x3 ;  /* 0x0000002903041c11 */ /* 0x003fca000f8e18ff */
[----:B------:R-:W-:-:S05]  /*1f70*/  @P1 VIADD R5, R4, 0x18 ;  /* 0x0000001804051836 */ /* 0x000fca0000000000 */
[----:B------:R-:W-:-:S04]  /*1f80*/  @P1 PRMT R5, R88, 0x654, R5 ;  /* 0x0000065458051816 */ /* 0x000fc80000000005 */
[----:B------:R0:W-:Y:S01]  /*1f90*/  @P1 SYNCS.ARRIVE.TRANS64.RED.A1T0 RZ, [R5+URZ], RZ ;  /* 0x000000ff05ff19a7 */ /* 0x0001e2000810043f */
[----:B------:R-:W-:-:S13]  /*1fa0*/  ISETP.GT.U32.AND P1, PT, R23, 0x1, PT ;  /* 0x000000011700780c */ /* 0x000fda0003f24070 */
[----:B0-----:R-:W-:Y:S05]  /*1fb0*/  @P1 BRA `(.L_x_31) ;  /* 0x0000000000041947 */ /* 0x001fea0003800000 */
[----:B------:R-:W-:Y:S01]  /*1fc0*/  BPT.TRAP 0x1 ;  /* 0x000000040000795c */ /* 0x000fe20000300000 */
.L_x_31:
[----:B------:R-:W-:Y:S01]  /*1fd0*/  UIADD3 UR10, UR10, 0x1, URZ ;  /* 0x000000010a0a7890 */ /* 0x000fe2000fffe03f */
[C---:B------:R-:W-:Y:S01]  /*1fe0*/  ISETP.GT.AND P2, PT, R0.reuse, 0x1, PT ;  /* 0x000000010000780c */ /* 0x040fe20003f44270 */
[----:B------:R-:W-:Y:S02]  /*1ff0*/  VIADD R3, R3, 0x1 ;  /* 0x0000000103037836 */ /* 0x000fe40000000000 */
[----:B------:R-:W-:Y:S01]  /*2000*/  UISETP.NE.AND UP0, UPT, UR10, 0x3, UPT ;  /* 0x000000030a00788c */ /* 0x000fe2000bf05270 */
[----:B------:R-:W-:Y:S02]  /*2010*/  VIADD R0, R0, 0xffffffff ;  /* 0xffffffff00007836 */ /* 0x000fe40000000000 */
[C---:B------:R-:W-:Y:S01]  /*2020*/  ISETP.NE.AND P1, PT, R3.reuse, 0x3, PT ;  /* 0x000000030300780c */ /* 0x040fe20003f25270 */
[----:B------:R-:W-:Y:S02]  /*2030*/  USEL UR4, URZ, 0x1, UP0 ;  /* 0x000000013f047887 */ /* 0x000fe40008000000 */
[----:B------:R-:W-:Y:S01]  /*2040*/  USEL UR10, UR10, URZ, UP0 ;  /* 0x0000003f0a0a7287 */ /* 0x000fe20008000000 */
[----:B------:R-:W-:-:S03]  /*2050*/  SEL R3, R3, RZ, P1 ;  /* 0x000000ff03037207 */ /* 0x000fc60000800000 */
[----:B------:R-:W-:Y:S01]  /*2060*/  LOP3.LUT R6, R6, UR4, RZ, 0x3c, !PT ;  /* 0x0000000406067c12 */ /* 0x000fe2000f8e3cff */
[----:B------:R-:W-:Y:S07]  /*2070*/  @P2 BRA `(.L_x_32) ;  /* 0xfffffffc000c2947 */ /* 0x000fee000383ffff */
.L_x_25:
[----:B01----:R-:W0:Y:S01]  /*2080*/  LDC R0, c[0x0][0x28c] ;  /* 0x0000a300ff007b82 */ /* 0x003e220000000800 */
[----:B------:R-:W-:-:S04]  /*2090*/  IMAD.U32 R3, RZ, RZ, UR47 ;  /* 0x0000002fff037e24 */ /* 0x000fc8000f8e00ff */
[----:B------:R1:W-:Y:S01]  /*20a0*/  SYNCS.ARRIVE.TRANS64.A1T0 RZ, [R3+UR46], RZ ;  /* 0x000000ff03ff79a7 */ /* 0x0003e2000810002e */
[----:B0-----:R-:W-:-:S13]  /*20b0*/  ISETP.GE.AND P1, PT, R0, 0x1, PT ;  /* 0x000000010000780c */ /* 0x001fda0003f26270 */
[----:B-1----:R-:W-:Y:S05]  /*20c0*/  @!P1 BRA `(.L_x_33) ;  /* 0x0000000000449947 */ /* 0x002fea0003800000 */
[----:B------:R-:W-:Y:S05]  /*20d0*/  @!P0 BRA `(.L_x_34) ;  /* 0x0000000000048947 */ /* 0x000fea0003800000 */
[----:B------:R-:W-:Y:S01]  /*20e0*/  BPT.TRAP 0x1 ;  /* 0x000000040000795c */ /* 0x000fe20000300000 */
.L_x_34:
[----:B------:R-:W-:-:S13]  /*20f0*/  ISETP.NE.AND P0, PT, R89, RZ, PT ;  /* 0x000000ff5900720c */ /* 0x000fda0003f05270 */
[----:B------:R-:W-:-:S05]  /*2100*/  VOTEU.ANY UP0, P0 ;  /* 0x00000000003f7886 */ /* 0x000fca0000000100 */
[----:B------:R-:W-:-:S06]  /*2110*/  @UP0 UIADD3 UR4, UR38, UR42, URZ ;  /* 0x0000002a26040290 */ /* 0x000fcc000fffe03f */
[----:B------:R-:W-:Y:S02]  /*2120*/  IMAD.U32 R4, RZ, RZ, UR4 ;  /* 0x00000004ff047e24 */ /* 0x000fe4000f8e00ff */
[----:B------:R-:W-:Y:S02]  /*2130*/  IMAD.U32 R3, RZ, RZ, UR4 ;  /* 0x00000004ff037e24 */ /* 0x000fe4000f8e00ff */
[----:B------:R-:W-:-:S05]  /*2140*/  @P0 IMAD.WIDE.U32 R4, R4, -0x55555555, RZ ;  /* 0xaaaaaaab04040825 */ /* 0x000fca00078e00ff */
[----:B------:R-:W-:-:S05]  /*2150*/  @P0 SHF.R.U32.HI R0, RZ, 0x1, R5 ;  /* 0x00000001ff000819 */ /* 0x000fca0000011605 */
[----:B------:R-:W-:-:S05]  /*2160*/  @P0 IMAD R0, R0, -0x3, R3 ;  /* 0xfffffffd00000824 */ /* 0x000fca00078e0203 */
[----:B------:R-:W-:-:S05]  /*2170*/  @P0 LEA R0, R0, UR41, 0x3 ;  /* 0x0000002900000c11 */ /* 0x000fca000f8e18ff */
[----:B------:R-:W-:-:S05]  /*2180*/  @P0 VIADD R3, R0, 0x18 ;  /* 0x0000001800030836 */ /* 0x000fca0000000000 */
[----:B------:R-:W-:-:S04]  /*2190*/  @P0 PRMT R3, R88, 0x654, R3 ;  /* 0x0000065458030816 */ /* 0x000fc80000000003 */
[----:B------:R0:W-:Y:S01]  /*21a0*/  @P0 SYNCS.ARRIVE.TRANS64.RED.A1T0 RZ, [R3+URZ], RZ ;  /* 0x000000ff03ff09a7 */ /* 0x0001e2000810043f */
[----:B------:R-:W-:-:S13]  /*21b0*/  ISETP.GT.U32.AND P0, PT, R23, 0x1, PT ;  /* 0x000000011700780c */ /* 0x000fda0003f04070 */
[----:B0-----:R-:W-:Y:S05]  /*21c0*/  @P0 BRA `(.L_x_33) ;  /* 0x0000000000040947 */ /* 0x001fea0003800000 */
[----:B------:R-:W-:Y:S01]  /*21d0*/  BPT.TRAP 0x1 ;  /* 0x000000040000795c */ /* 0x000fe20000300000 */
.L_x_33:
[----:B------:R-:W-:Y:S01]  /*21e0*/  SHF.L.U32 R0, R105, 0x1f, RZ ;  /* 0x0000001f69007819 */ /* 0x000fe200000006ff */
[----:B------:R-:W-:Y:S01]  /*21f0*/  UIADD3 UR38, UR38, UR45, URZ ;  /* 0x0000002d26267290 */ /* 0x000fe2000fffe03f */
[----:B------:R-:W-:Y:S01]  /*2200*/  SHF.R.S32.HI R9, RZ, 0x1f, R19 ;  /* 0x0000001fff097819 */ /* 0x000fe20000011413 */
[----:B------:R-:W-:Y:S01]  /*2210*/  UISETP.GE.U32.AND UP1, UPT, UR45, 0x3, UPT ;  /* 0x000000032d00788c */ /* 0x000fe2000bf26070 */
[----:B------:R-:W0:Y:S01]  /*2220*/  SYNCS.PHASECHK.TRANS64.TRYWAIT P0, [UR43+0x8], R0 ;  /* 0x00000800ff0075a7 */ /* 0x000e22000800016b */
[----:B------:R-:W-:-:S04]  /*2230*/  UISETP.GT.U32.AND UP0, UPT, UR38, 0x2, UPT ;  /* 0x000000022600788c */ /* 0x000fc8000bf04070 */
[----:B------:R-:W-:-:S04]  /*2240*/  UISETP.LT.U32.AND UP0, UPT, UR45, 0x3, UP0 ;  /* 0x000000032d00788c */ /* 0x000fc80008701070 */
[----:B------:R-:W-:Y:S02]  /*2250*/  USEL UR6, URZ, 0x1, !UP0 ;  /* 0x000000013f067887 */ /* 0x000fe4000c000000 */
[----:B------:R-:W-:Y:S02]  /*2260*/  @UP1 UIMAD.WIDE.U32 UR4, UR38, -0x55555555, URZ ;  /* 0xaaaaaaab260418a5 */ /* 0x000fe4000f8e003f */
[----:B------:R-:W-:Y:S02]  /*2270*/  ULOP3.LUT UR39, UR39, UR6, URZ, 0x3c, !UPT ;  /* 0x0000000627277292 */ /* 0x000fe4000f8e3c3f */
[----:B------:R-:W-:-:S04]  /*2280*/  @UP1 USHF.R.U32.HI UR4, URZ, 0x1, UR5 ;  /* 0x000000013f041899 */ /* 0x000fc80008011605 */
[----:B------:R-:W-:Y:S01]  /*2290*/  @UP1 ULOP3.LUT UR39, UR39, 0x1, UR4, 0x78, !UPT ;  /* 0x0000000127271892 */ /* 0x000fe2000f8e7804 */
[----:B0-----:R-:W-:Y:S11]  /*22a0*/  @!P0 BRA `(.L_x_35) ;  /* 0x0000005800288947 */ /* 0x001ff60003800000 */
.L_x_188:
[----:B------:R-:W-:Y:S01]  /*22b0*/  ULDC.64 UR4, c[0x0][0x5d0] ;  /* 0x0001740000047ab9 */ /* 0x000fe20000000a00 */
[----:B------:R-:W-:Y:S01]  /*22c0*/  ULDC UR6, c[0x0][0x284] ;  /* 0x0000a10000067ab9 */ /* 0x000fe20000000800 */
[----:B0-----:R-:W-:Y:S02]  /*22d0*/  IMAD R0, R9, UR4, RZ ;  /* 0x0000000409007c24 */ /* 0x001fe4000f8e02ff */
[----:B------:R-:W-:Y:S02]  /*22e0*/  IMAD.SHL.U32 R12, R18, 0x80, RZ ;  /* 0x00000080120c7824 */ /* 0x000fe400078e00ff */
[C---:B------:R-:W-:Y:S02]  /*22f0*/  IMAD R3, R19.reuse, UR5, R0 ;  /* 0x0000000513037c24 */ /* 0x040fe4000f8e0200 */
[----:B------:R-:W-:Y:S01]  /*2300*/  IMAD.SHL.U32 R0, R22, 0x40, RZ ;  /* 0x0000004016007824 */ /* 0x000fe200078e00ff */
[----:B------:R-:W-:Y:S01]  /*2310*/  SHF.R.S32.HI R13, RZ, 0x1f, R12 ;  /* 0x0000001fff0d7819 */ /* 0x000fe2000001140c */
[----:B------:R-:W-:Y:S01]  /*2320*/  IMAD.WIDE.U32 R4, R19, UR4, R94 ;  /* 0x0000000413047c25 */ /* 0x000fe2000f8e005e */
[----:B------:R-:W-:-:S02]  /*2330*/  ULDC.64 UR4, c[0x0][0x5c8] ;  /* 0x0001720000047ab9 */ /* 0x000fc40000000a00 */
[----:B------:R-:W-:Y:S01]  /*2340*/  ISETP.GE.AND P0, PT, R0, UR6, PT ;  /* 0x0000000600007c0c */ /* 0x000fe2000bf06270 */
[----:B------:R-:W-:Y:S01]  /*2350*/  ULDC UR6, c[0x0][0x288] ;  /* 0x0000a20000067ab9 */ /* 0x000fe20000000800 */
[----:B------:R-:W-:Y:S01]  /*2360*/  IADD3 R4, P1, R12, R4, RZ ;  /* 0x000000040c047210 */ /* 0x000fe20007f3e0ff */
[----:B------:R-:W-:Y:S01]  /*2370*/  IMAD.WIDE R20, R22, 0x40, R92 ;  /* 0x0000004016147825 */ /* 0x000fe200078e025c */
[----:B------:R-:W-:Y:S02]  /*2380*/  ISETP.GE.OR P0, PT, R12, UR6, P0 ;  /* 0x000000060c007c0c */ /* 0x000fe40008706670 */
[----:B------:R-:W-:Y:S01]  /*2390*/  IADD3.X R5, R13, R5, R3, P1, !PT ;  /* 0x000000050d057210 */ /* 0x000fe20000ffe403 */
[----:B------:R-:W-:-:S04]  /*23a0*/  IMAD R7, R21, UR4, RZ ;  /* 0x0000000415077c24 */ /* 0x000fc8000f8e02ff */
[C---:B------:R-:W-:Y:S02]  /*23b0*/  IMAD R7, R20.reuse, UR5, R7 ;  /* 0x0000000514077c24 */ /* 0x040fe4000f8e0207 */
[----:B------:R-:W-:-:S04]  /*23c0*/  IMAD.WIDE.U32 R106, R20, UR4, R4 ;  /* 0x00000004146a7c25 */ /* 0x000fc8000f8e0004 */
[----:B------:R-:W-:Y:S05]  /*23d0*/  @P0 BRA `(.L_x_36) ;  /* 0x0000003c00dc0947 */ /* 0x000fea0003800000 */
[----:B-----5:R-:W-:Y:S01]  /*23e0*/  FSETP.NEU.AND P0, PT, R91, RZ, PT ;  /* 0x000000ff5b00720b */ /* 0x020fe20003f0d000 */
[----:B------:R-:W-:Y:S01]  /*23f0*/  IMAD.IADD R3, R99, 0x1, -R12 ;  /* 0x0000000163037824 */ /* 0x000fe200078e0a0c */
[----:B------:R-:W-:Y:S01]  /*2400*/  BSSY B0, `(.L_x_36) ;  /* 0x00003f4000007945 */ /* 0x000fe20003800000 */
[----:B------:R-:W-:Y:S02]  /*2410*/  IMAD.IADD R0, R103, 0x1, -R0 ;  /* 0x0000000167007824 */ /* 0x000fe400078e0a00 */
[----:B------:R-:W-:Y:S01]  /*2420*/  IMAD.IADD R115, R107, 0x1, R7 ;  /* 0x000000016b737824 */ /* 0x000fe200078e0207 */
[----:B------:R-:W-:-:S04]  /*2430*/  ISETP.GT.AND P2, PT, R3, RZ, PT ;  /* 0x000000ff0300720c */ /* 0x000fc80003f44270 */
[----:B------:R-:W-:-:S03]  /*2440*/  ISETP.GT.AND P1, PT, R0, RZ, P2 ;  /* 0x000000ff0000720c */ /* 0x000fc60001724270 */
[----:B------:R-:W-:Y:S10]  /*2450*/  @!P0 BRA `(.L_x_37) ;  /* 0x0000002c00208947 */ /* 0x000ff40003800000 */
[----:B------:R-:W0:Y:S01]  /*2460*/  LDC.64 R108, c[0x0][0x5b8] ;  /* 0x00016e00ff6c7b82 */ /* 0x000e220000000a00 */
[----:B------:R-:W-:-:S07]  /*2470*/  ULDC.64 UR4, c[0x0][0x5c0] ;  /* 0x0001700000047ab9 */ /* 0x000fce0000000a00 */
[----:B------:R-:W1:Y:S08]  /*2480*/  LDC.64 R110, c[0x0][0x5b0] ;  /* 0x00016c00ff6e7b82 */ /* 0x000e700000000a00 */
[----:B------:R-:W2:Y:S01]  /*2490*/  LDC.64 R112, c[0x0][0x5a8] ;  /* 0x00016a00ff707b82 */ /* 0x000ea20000000a00 */
[-C--:B0-----:R-:W-:Y:S02]  /*24a0*/  IMAD R6, R9, R108.reuse, RZ ;  /* 0x0000006c09067224 */ /* 0x081fe400078e02ff */
[----:B------:R-:W-:-:S04]  /*24b0*/  IMAD.WIDE.U32 R4, R19, R108, R94 ;  /* 0x0000006c13047225 */ /* 0x000fc800078e005e */
[----:B------:R-:W-:Y:S01]  /*24c0*/  IMAD R107, R19, R109, R6 ;  /* 0x0000006d136b7224 */ /* 0x000fe200078e0206 */
[----:B------:R-:W-:Y:S01]  /*24d0*/  IADD3 R6, P0, R12, R4, RZ ;  /* 0x000000040c067210 */ /* 0x000fe20007f1e0ff */
[----:B-1----:R-:W-:-:S03]  /*24e0*/  IMAD R4, R21, R110, RZ ;  /* 0x0000006e15047224 */ /* 0x002fc600078e02ff */
[----:B------:R-:W-:Y:S01]  /*24f0*/  IADD3.X R7, R13, R5, R107, P0, !PT ;  /* 0x000000050d077210 */ /* 0x000fe200007fe46b */
[C---:B------:R-:W-:Y:S02]  /*2500*/  IMAD R109, R20.reuse, R111, R4 ;  /* 0x0000006f146d7224 */ /* 0x040fe400078e0204 */
[----:B------:R-:W-:-:S04]  /*2510*/  IMAD.WIDE.U32 R4, R20, R110, R6 ;  /* 0x0000006e14047225 */ /* 0x000fc800078e0006 */
[----:B------:R-:W-:Y:S01]  /*2520*/  IMAD.IADD R5, R5, 0x1, R109 ;  /* 0x0000000105057824 */ /* 0x000fe200078e026d */
[----:B--2---:R-:W-:-:S04]  /*2530*/  LEA R10, P0, R4, R112, 0x1 ;  /* 0x00000070040a7211 */ /* 0x004fc800078008ff */
[----:B------:R-:W-:-:S05]  /*2540*/  LEA.HI.X R11, R4, R113, R5, 0x1, P0 ;  /* 0x00000071040b7211 */ /* 0x000fca00000f0c05 */
[----:B------:R-:W2:Y:S01]  /*2550*/  @P1 LDG.E.LTC128B.U16 R18, desc[UR36][R10.64] ;  /* 0x000000240a121981 */ /* 0x000ea2000c1e1520 */
[----:B------:R-:W-:Y:S01]  /*2560*/  IMAD.WIDE.U32 R4, R20, R110, R12 ;  /* 0x0000006e14047225 */ /* 0x000fe200078e000c */
[----:B------:R-:W-:Y:S02]  /*2570*/  BSSY B1, `(.L_x_38) ;  /* 0x0000015000017945 */ /* 0x000fe40003800000 */
[----:B------:R-:W-:-:S04]  /*2580*/  IADD3 R14, P0, R94, R4, RZ ;  /* 0x000000045e0e7210 */ /* 0x000fc80007f1e0ff */
[----:B------:R-:W-:Y:S02]  /*2590*/  IADD3.X R15, R95, R109, R5, P0, !PT ;  /* 0x0000006d5f0f7210 */ /* 0x000fe400007fe405 */
[----:B------:R-:W-:Y:S01]  /*25a0*/  LEA R8, P0, R106, UR4, 0x1 ;  /* 0x000000046a087c11 */ /* 0x000fe2000f8008ff */
[----:B------:R-:W-:-:S03]  /*25b0*/  IMAD.WIDE.U32 R14, R19, R108, R14 ;  /* 0x0000006c130e7225 */ /* 0x000fc600078e000e */
[----:B------:R-:W-:Y:S02]  /*25c0*/  LEA.HI.X R9, R106, UR5, R115, 0x1, P0 ;  /* 0x000000056a097c11 */ /* 0x000fe400080f0c73 */
[----:B------:R-:W-:-:S04]  /*25d0*/  ISETP.GT.AND P0, PT, R3, 0x1, PT ;  /* 0x000000010300780c */ /* 0x000fc80003f04270 */
[----:B------:R-:W-:Y:S01]  /*25e0*/  ISETP.GT.AND P3, PT, R0, RZ, P0 ;  /* 0x000000ff0000720c */ /* 0x000fe20000764270 */
[----:B--2---:R-:W-:-:S05]  /*25f0*/  HADD2.F32 R4, -RZ, R18.H0_H0 ;  /* 0x20000012ff047230 */ /* 0x004fca0000004100 */
[----:B------:R-:W-:Y:S01]  /*2600*/  FMUL R5, R4, R91 ;  /* 0x0000005b04057220 */ /* 0x000fe20000400000 */
[----:B------:R-:W-:-:S03]  /*2610*/  LEA R4, P4, R14, R112, 0x1 ;  /* 0x000000700e047211 */ /* 0x000fc600078808ff */
[----:B------:R-:W-:-:S05]  /*2620*/  FFMA R5, R24, R90, R5 ;  /* 0x0000005a18057223 */ /* 0x000fca0000000005 */
[----:B------:R-:W-:Y:S01]  /*2630*/  F2FP.F16.F32.PACK_AB R10, RZ, R5 ;  /* 0x00000005ff0a723e */ /* 0x000fe200000000ff */
[----:B------:R-:W-:-:S03]  /*2640*/  IMAD.IADD R5, R107, 0x1, R15 ;  /* 0x000000016b057824 */ /* 0x000fc600078e020f */
[----:B------:R-:W-:Y:S01]  /*2650*/  PRMT R11, R10, 0x7610, R11 ;  /* 0x000076100a0b7816 */ /* 0x000fe2000000000b */
[----:B------:R-:W-:Y:S01]  /*2660*/  IMAD.SHL.U32 R10, R110, 0x8, RZ ;  /* 0x000000086e0a7824 */ /* 0x000fe200078e00ff */
[----:B------:R-:W-:-:S03]  /*2670*/  LEA.HI.X R5, R14, R113, R5, 0x1, P4 ;  /* 0x000000710e057211 */ /* 0x000fc600020f0c05 */
[----:B------:R0:W-:Y:S02]  /*2680*/  @P1 STG.E.U16 desc[UR36][R8.64], R11 ;  /* 0x0000000b08001986 */ /* 0x0001e4000c101524 */
[----:B0-----:R-:W-:Y:S01]  /*2690*/  SHF.L.U64.HI R11, R110, 0x3, R111 ;  /* 0x000000036e0b7819 */ /* 0x001fe2000001026f */
[----:B------:R-:W-:Y:S06]  /*26a0*/  @!P3 BRA `(.L_x_39) ;  /* 0x000000000004b947 */ /* 0x000fec0003800000 */
[----:B------:R0:W5:Y:S02]  /*26b0*/  LDG.E.LTC128B.U16 R18, desc[UR36][R4.64+0x2] ;  /* 0x0000022404127981 */ /* 0x000164000c1e1520 */
.L_x_39:
[----:B------:R-:W-:Y:S05]  /*26c0*/  BSYNC B1 ;  /* 0x0000000000017941 */ /* 0x000fea0003800000 */
.L_x_38:
[----:B------:R-:W-:Y:S01]  /*26d0*/  IMAD.WIDE.U32 R10, R20, R110, R10 ;  /* 0x0000006e140a7225 */ /* 0x000fe200078e000a */
[----:B------:R-:W-:-:S03]  /*26e0*/  ISETP.GT.AND P2, PT, R0, 0x8, P2 ;  /* 0x000000080000780c */ /* 0x000fc60001744270 */
[----:B-----5:R-:W-:Y:S01]  /*26f0*/  HADD2.F32 R14, -RZ, R18.H0_H0 ;  /* 0x20000012ff0e7230 */ /* 0x020fe20000004100 */
[----:B------:R-:W-:Y:S01]  /*2700*/  IADD3 R6, P1, R6, R10, RZ ;  /* 0x0000000a06067210 */ /* 0x000fe20007f3e0ff */
[----:B------:R-:W-:-:S03]  /*2710*/  IMAD.IADD R109, R109, 0x1, R11 ;  /* 0x000000016d6d7824 */ /* 0x000fc600078e020b */
[----:B------:R-:W-:Y:S01]  /*2720*/  FMUL R14, R14, R91 ;  /* 0x0000005b0e0e7220 */ /* 0x000fe20000400000 */
[----:B------:R-:W-:-:S03]  /*2730*/  IMAD.X R7, R109, 0x1, R7, P1 ;  /* 0x000000016d077824 */ /* 0x000fc600008e0607 */
[----:B------:R-:W-:Y:S01]  /*2740*/  FFMA R25, R25, R90, R14 ;  /* 0x0000005a19197223 */ /* 0x000fe2000000000e */
[----:B------:R-:W-:-:S04]  /*2750*/  LEA R14, P1, R6, R112, 0x1 ;  /* 0x00000070060e7211 */ /* 0x000fc800078208ff */
[----:B------:R-:W-:Y:S01]  /*2760*/  LEA.HI.X R15, R6, R113, R7, 0x1, P1 ;  /* 0x00000071060f7211 */ /* 0x000fe200008f0c07 */
[----:B------:R-:W-:Y:S01]  /*2770*/  @P3 IMAD.MOV.U32 R6, RZ, RZ, R8 ;  /* 0x000000ffff063224 */ /* 0x000fe200078e0008 */
[----:B------:R-:W-:Y:S01]  /*2780*/  F2FP.F16.F32.PACK_AB R25, RZ, R25 ;  /* 0x00000019ff19723e */ /* 0x000fe200000000ff */
[----:B------:R-:W-:-:S05]  /*2790*/  @P3 IMAD.MOV.U32 R7, RZ, RZ, R9 ;  /* 0x000000ffff073224 */ /* 0x000fca00078e0009 */
[----:B------:R1:W-:Y:S04]  /*27a0*/  @P3 STG.E.U16 desc[UR36][R6.64+0x2], R25 ;  /* 0x0000021906003986 */ /* 0x0003e8000c101524 */
[----:B------:R-:W2:Y:S01]  /*27b0*/  @P2 LDG.E.LTC128B.U16 R18, desc[UR36][R14.64] ;  /* 0x000000240e122981 */ /* 0x000ea2000c1e1520 */
[----:B------:R-:W-:Y:S01]  /*27c0*/  IADD3 R12, P1, P3, R94, R10, R12 ;  /* 0x0000000a5e0c7210 */ /* 0x000fe20007b3e00c */
[----:B------:R-:W-:Y:S01]  /*27d0*/  BSSY B1, `(.L_x_40) ;  /* 0x0000011000017945 */ /* 0x000fe20003800000 */
[----:B------:R-:W-:Y:S02]  /*27e0*/  ISETP.GT.AND P0, PT, R0, 0x8, P0 ;  /* 0x000000080000780c */ /* 0x000fe40000704270 */
[----:B------:R-:W-:-:S03]  /*27f0*/  IADD3.X R13, R95, R109, R13, P1, P3 ;  /* 0x0000006d5f0d7210 */ /* 0x000fc60000fe640d */
[----:B------:R-:W-:Y:S01]  /*2800*/  IMAD.WIDE.U32 R12, R19, R108, R12 ;  /* 0x0000006c130c7225 */ /* 0x000fe200078e000c */
[----:B------:R-:W-:-:S03]  /*2810*/  SHF.L.U64.HI R19, R96, 0x1, R97 ;  /* 0x0000000160137819 */ /* 0x000fc60000010261 */
[----:B------:R-:W-:Y:S01]  /*2820*/  IMAD.IADD R13, R107, 0x1, R13 ;  /* 0x000000016b0d7824 */ /* 0x000fe200078e020d */
[----:B-1----:R-:W-:-:S04]  /*2830*/  LEA R6, P3, R12, R112, 0x1 ;  /* 0x000000700c067211 */ /* 0x002fc800078608ff */
[----:B------:R-:W-:Y:S01]  /*2840*/  LEA.HI.X R7, R12, R113, R13, 0x1, P3 ;  /* 0x000000710c077211 */ /* 0x000fe200018f0c0d */
[----:B--2---:R-:W-:-:S05]  /*2850*/  HADD2.F32 R10, -RZ, R18.H0_H0 ;  /* 0x20000012ff0a7230 */ /* 0x004fca0000004100 */
[----:B------:R-:W-:Y:S01]  /*2860*/  FMUL R11, R10, R91 ;  /* 0x0000005b0a0b7220 */ /* 0x000fe20000400000 */
[----:B------:R-:W-:-:S03]  /*2870*/  LEA R10, P1, R96, R8, 0x1 ;  /* 0x00000008600a7211 */ /* 0x000fc600078208ff */
[----:B------:R-:W-:-:S05]  /*2880*/  FFMA R11, R26, R90, R11 ;  /* 0x0000005a1a0b7223 */ /* 0x000fca000000000b */
[----:B------:R-:W-:Y:S01]  /*2890*/  F2FP.F16.F32.PACK_AB R14, RZ, R11 ;  /* 0x0000000bff0e723e */ /* 0x000fe200000000ff */
[----:B------:R-:W-:-:S05]  /*28a0*/  IMAD.X R11, R19, 0x1, R9, P1 ;  /* 0x00000001130b7824 */ /* 0x000fca00008e0609 */
[----:B------:R1:W-:Y:S01]  /*28b0*/  @P2 STG.E.U16 desc[UR36][R10.64], R14 ;  /* 0x0000000e0a002986 */ /* 0x0003e2000c101524 */
[----:B------:R-:W-:Y:S05]  /*28c0*/  @!P0 BRA `(.L_x_41) ;  /* 0x0000000000048947 */ /* 0x000fea0003800000 */
[----:B------:R2:W5:Y:S02]  /*28d0*/  LDG.E.LTC128B.U16 R18, desc[UR36][R6.64+0x2] ;  /* 0x0000022406127981 */ /* 0x000564000c1e1520 */
.L_x_41:
[----:B------:R-:W-:Y:S05]  /*28e0*/  BSYNC B1 ;  /* 0x0000000000017941 */ /* 0x000fea0003800000 */
.L_x_40:
[----:B-----5:R-:W-:Y:S01]  /*28f0*/  HADD2.F32 R12, -RZ, R18.H0_H0 ;  /* 0x20000012ff0c7230 */ /* 0x020fe20000004100 */
[----:B------:R-:W-:Y:S01]  /*2900*/  ISETP.GT.AND P1, PT, R3, 0x8, PT ;  /* 0x000000080300780c */ /* 0x000fe20003f24270 */
[----:B------:R-:W-:Y:S03]  /*2910*/  BSSY B1, `(.L_x_42) ;  /* 0x0000008000017945 */ /* 0x000fe60003800000 */
[----:B------:R-:W-:Y:S01]  /*2920*/  FMUL R12, R12, R91 ;  /* 0x0000005b0c0c7220 */ /* 0x000fe20000400000 */
[----:B------:R-:W-:-:S03]  /*2930*/  ISETP.GT.AND P2, PT, R0, RZ, P1 ;  /* 0x000000ff0000720c */ /* 0x000fc60000f44270 */
[----:B------:R-:W-:-:S05]  /*2940*/  FFMA R12, R27, R90, R12 ;  /* 0x0000005a1b0c7223 */ /* 0x000fca000000000c */
[----:B------:R-:W-:-:S05]  /*2950*/  F2FP.F16.F32.PACK_AB R12, RZ, R12 ;  /* 0x0000000cff0c723e */ /* 0x000fca00000000ff */
[----:B------:R3:W-:Y:S01]  /*2960*/  @P0 STG.E.U16 desc[UR36][R10.64+0x2], R12 ;  /* 0x0000020c0a000986 */ /* 0x0007e2000c101524 */
[----:B------:R-:W-:Y:S05]  /*2970*/  @!P2 BRA `(.L_x_43) ;  /* 0x000000000004a947 */ /* 0x000fea0003800000 */
[----:B------:R4:W5:Y:S02]  /*2980*/  LDG.E.LTC128B.U16 R18, desc[UR36][R4.64+0x10] ;  /* 0x0000102404127981 */ /* 0x000964000c1e1520 */
.L_x_43:
[----:B------:R-:W-:Y:S05]  /*2990*/  BSYNC B1 ;  /* 0x0000000000017941 */ /* 0x000fea0003800000 */
.L_x_42:
[----:B---3-5:R-:W-:Y:S01]  /*29a0*/  HADD2.F32 R12, -RZ, R18.H0_H0 ;  /* 0x20000012ff0c7230 */ /* 0x028fe20000004100 */
        /* <DEDUP_REMOVED lines=9> */
.L_x_45:
[----:B------:R-:W-:Y:S05]  /*2a40*/  BSYNC B1 ;  /* 0x0000000000017941 */ /* 0x000fea0003800000 */
.L_x_44:
[----:B-----5:R-:W-:Y:S01]  /*2a50*/  HADD2.F32 R12, -RZ, R18.H0_H0 ;  /* 0x20000012ff0c7230 */ /* 0x020fe20000004100 */
[----:B------:R-:W-:Y:S01]  /*2a60*/  ISETP.GT.AND P1, PT, R0, 0x8, P1 ;  /* 0x000000080000780c */ /* 0x000fe20000f24270 */
[----:B------:R-:W-:Y:S03]  /*2a70*/  BSSY B1, `(.L_x_46) ;  /* 0x0000007000017945 */ /* 0x000fe60003800000 */
[----:B------:R-:W-:-:S04]  /*2a80*/  FMUL R12, R12, R91 ;  /* 0x0000005b0c0c7220 */ /* 0x000fc80000400000 */
[----:B------:R-:W-:-:S05]  /*2a90*/  FFMA R12, R29, R90, R12 ;  /* 0x0000005a1d0c7223 */ /* 0x000fca000000000c */
[----:B------:R-:W-:-:S05]  /*2aa0*/  F2FP.F16.F32.PACK_AB R12, RZ, R12 ;  /* 0x0000000cff0c723e */ /* 0x000fca00000000ff */
[----:B------:R0:W-:Y:S01]  /*2ab0*/  @P3 STG.E.U16 desc[UR36][R8.64+0x12], R12 ;  /* 0x0000120c08003986 */ /* 0x0001e2000c101524 */
[----:B------:R-:W-:Y:S05]  /*2ac0*/  @!P1 BRA `(.L_x_47) ;  /* 0x0000000000049947 */ /* 0x000fea0003800000 */
[----:B------:R0:W5:Y:S02]  /*2ad0*/  LDG.E.LTC128B.U16 R18, desc[UR36][R6.64+0x10] ;  /* 0x0000102406127981 */ /* 0x000164000c1e1520 */
.L_x_47:
[----:B------:R-:W-:Y:S05]  /*2ae0*/  BSYNC B1 ;  /* 0x0000000000017941 */ /* 0x000fea0003800000 */
.L_x_46:
[----:B0----5:R-:W-:Y:S01]  /*2af0*/  HADD2.F32 R12, -RZ, R18.H0_H0 ;  /* 0x20000012ff0c7230 */ /* 0x021fe20000004100 */
[----:B------:R-:W-:Y:S01]  /*2b00*/  ISETP.GT.AND P0, PT, R0, 0x8, P0 ;  /* 0x000000080000780c */ /* 0x000fe20000704270 */
[----:B------:R-:W-:Y:S03]  /*2b10*/  BSSY B1, `(.L_x_48) ;  /* 0x0000007000017945 */ /* 0x000fe60003800000 */
[----:B---3--:R-:W-:-:S04]  /*2b20*/  FMUL R13, R12, R91 ;  /* 0x0000005b0c0d7220 */ /* 0x008fc80000400000 */
[----:B------:R-:W-:-:S05]  /*2b30*/  FFMA R13, R30, R90, R13 ;  /* 0x0000005a1e0d7223 */ /* 0x000fca000000000d */
[----:B------:R-:W-:-:S05]  /*2b40*/  F2FP.F16.F32.PACK_AB R13, RZ, R13 ;  /* 0x0000000dff0d723e */ /* 0x000fca00000000ff */
[----:B------:R0:W-:Y:S01]  /*2b50*/  @P1 STG.E.U16 desc[UR36][R10.64+0x10], R13 ;  /* 0x0000100d0a001986 */ /* 0x0001e2000c101524 */
[----:B------:R-:W-:Y:S05]  /*2b60*/  @!P0 BRA `(.L_x_49) ;  /* 0x0000000000048947 */ /* 0x000fea0003800000 */
[----:B------:R3:W5:Y:S02]  /*2b70*/  LDG.E.LTC128B.U16 R18, desc[UR36][R6.64+0x12] ;  /* 0x0000122406127981 */ /* 0x000764000c1e1520 */
.L_x_49:
[----:B------:R-:W-:Y:S05]  /*2b80*/  BSYNC B1 ;  /* 0x0000000000017941 */ /* 0x000fea0003800000 */
.L_x_48:
        /* <DEDUP_REMOVED lines=10> */
.L_x_51:
[----:B------:R-:W-:Y:S05]  /*2c30*/  BSYNC B1 ;  /* 0x0000000000017941 */ /* 0x000fea0003800000 */
.L_x_50:
[----:B0----5:R-:W-:Y:S01]  /*2c40*/  HADD2.F32 R12, -RZ, R18.H0_H0 ;  /* 0x20000012ff0c7230 */ /* 0x021fe20000004100 */
        /* <DEDUP_REMOVED lines=9> */
.L_x_53:
[----:B------:R-:W-:Y:S05]  /*2ce0*/  BSYNC B1 ;  /* 0x0000000000017941 */ /* 0x000fea0003800000 */
.L_x_52:
        /* <DEDUP_REMOVED lines=9> */
.L_x_55:
[----:B------:R-:W-:Y:S05]  /*2d80*/  BSYNC B1 ;  /* 0x0000000000017941 */ /* 0x000fea0003800000 */
.L_x_54:
[----:B0----5:R-:W-:Y:S01]  /*2d90*/  HADD2.F32 R12, -RZ, R18.H0_H0 ;  /* 0x20000012ff0c7230 */ /* 0x021fe20000004100 */
        /* <DEDUP_REMOVED lines=8> */
.L_x_57:
[----:B------:R-:W-:Y:S05]  /*2e20*/  BSYNC B1 ;  /* 0x0000000000017941 */ /* 0x000fea0003800000 */
.L_x_56:
        /* <DEDUP_REMOVED lines=10> */
.L_x_59:
[----:B------:R-:W-:Y:S05]  /*2ed0*/  BSYNC B1 ;  /* 0x0000000000017941 */ /* 0x000fea0003800000 */
.L_x_58:
        /* <DEDUP_REMOVED lines=10> */
.L_x_61:
[----:B------:R-:W-:Y:S05]  /*2f80*/  BSYNC B1 ;  /* 0x0000000000017941 */ /* 0x000fea0003800000 */
.L_x_60:
        /* <DEDUP_REMOVED lines=9> */
.L_x_63:
[----:B------:R-:W-:Y:S05]  /*3020*/  BSYNC B1 ;  /* 0x0000000000017941 */ /* 0x000fea0003800000 */
.L_x_62:
        /* <DEDUP_REMOVED lines=9> */
.L_x_65:
[----:B------:R-:W-:Y:S05]  /*30c0*/  BSYNC B1 ;  /* 0x0000000000017941 */ /* 0x000fea0003800000 */
.L_x_64:
        /* <DEDUP_REMOVED lines=10> */
.L_x_67:
[----:B------:R-:W-:Y:S05]  /*3170*/  BSYNC B1 ;  /* 0x0000000000017941 */ /* 0x000fea0003800000 */
.L_x_66:
        /* <DEDUP_REMOVED lines=10> */
.L_x_69:
[----:B------:R-:W-:Y:S05]  /*3220*/  BSYNC B1 ;  /* 0x0000000000017941 */ /* 0x000fea0003800000 */
.L_x_68:
        /* <DEDUP_REMOVED lines=9> */
.L_x_71:
[----:B------:R-:W-:Y:S05]  /*32c0*/  BSYNC B1 ;  /* 0x0000000000017941 */ /* 0x000fea0003800000 */
.L_x_70:
        /* <DEDUP_REMOVED lines=9> */
.L_x_73:
[----:B------:R-:W-:Y:S05]  /*3360*/  BSYNC B1 ;  /* 0x0000000000017941 */ /* 0x000fea0003800000 */
.L_x_72:
        /* <DEDUP_REMOVED lines=10> */
.L_x_75:
[----:B------:R-:W-:Y:S05]  /*3410*/  BSYNC B1 ;  /* 0x0000000000017941 */ /* 0x000fea0003800000 */
.L_x_74:
        /* <DEDUP_REMOVED lines=10> */
.L_x_77:
[----:B------:R-:W-:Y:S05]  /*34c0*/  BSYNC B1 ;  /* 0x0000000000017941 */ /* 0x000fea0003800000 */
.L_x_76:
        /* <DEDUP_REMOVED lines=9> */
.L_x_79:
[----:B------:R-:W-:Y:S05]  /*3560*/  BSYNC B1 ;  /* 0x0000000000017941 */ /* 0x000fea0003800000 */
.L_x_78:
        /* <DEDUP_REMOVED lines=9> */
.L_x_81:
[----:B------:R-:W-:Y:S05]  /*3600*/  BSYNC B1 ;  /* 0x0000000000017941 */ /* 0x000fea0003800000 */
.L_x_80:
        /* <DEDUP_REMOVED lines=10> */
.L_x_83:
[----:B------:R-:W-:Y:S05]  /*36b0*/  BSYNC B1 ;  /* 0x0000000000017941 */ /* 0x000fea0003800000 */
.L_x_82:
        /* <DEDUP_REMOVED lines=10> */
.L_x_85:
[----:B------:R-:W-:Y:S05]  /*3760*/  BSYNC B1 ;  /* 0x0000000000017941 */ /* 0x000fea0003800000 */
.L_x_84:
        /* <DEDUP_REMOVED lines=9> */
.L_x_87:
[----:B------:R-:W-:Y:S05]  /*3800*/  BSYNC B1 ;  /* 0x0000000000017941 */ /* 0x000fea0003800000 */
.L_x_86:
        /* <DEDUP_REMOVED lines=9> */
.L_x_89:
[----:B------:R-:W-:Y:S05]  /*38a0*/  BSYNC B1 ;  /* 0x0000000000017941 */ /* 0x000fea0003800000 */
.L_x_88:
        /* <DEDUP_REMOVED lines=10> */
.L_x_91:
[----:B------:R-:W-:Y:S05]  /*3950*/  BSYNC B1 ;  /* 0x0000000000017941 */ /* 0x000fea0003800000 */
.L_x_90:
        /* <DEDUP_REMOVED lines=10> */
.L_x_93:
[----:B------:R-:W-:Y:S05]  /*3a00*/  BSYNC B1 ;  /* 0x0000000000017941 */ /* 0x000fea0003800000 */
.L_x_92:
        /* <DEDUP_REMOVED lines=9> */
.L_x_95:
[----:B------:R-:W-:Y:S05]  /*3aa0*/  BSYNC B1 ;  /* 0x0000000000017941 */ /* 0x000fea0003800000 */
.L_x_94:
        /* <DEDUP_REMOVED lines=9> */
.L_x_97:
[----:B------:R-:W-:Y:S05]  /*3b40*/  BSYNC B1 ;  /* 0x0000000000017941 */ /* 0x000fea0003800000 */
.L_x_96:
        /* <DEDUP_REMOVED lines=10> */
.L_x_99:
[----:B------:R-:W-:Y:S05]  /*3bf0*/  BSYNC B1 ;  /* 0x0000000000017941 */ /* 0x000fea0003800000 */
.L_x_98:
        /* <DEDUP_REMOVED lines=10> */
.L_x_101:
[----:B------:R-:W-:Y:S05]  /*3ca0*/  BSYNC B1 ;  /* 0x0000000000017941 */ /* 0x000fea0003800000 */
.L_x_100:
        /* <DEDUP_REMOVED lines=9> */
.L_x_103:
[----:B------:R-:W-:Y:S05]  /*3d40*/  BSYNC B1 ;  /* 0x0000000000017941 */ /* 0x000fea0003800000 */
.L_x_102:
        /* <DEDUP_REMOVED lines=9> */
.L_x_105:
[----:B------:R-:W-:Y:S05]  /*3de0*/  BSYNC B1 ;  /* 0x0000000000017941 */ /* 0x000fea0003800000 */
.L_x_104:
        /* <DEDUP_REMOVED lines=10> */
.L_x_107:
[----:B------:R-:W-:Y:S05]  /*3e90*/  BSYNC B1 ;  /* 0x0000000000017941 */ /* 0x000fea0003800000 */
.L_x_106:
        /* <DEDUP_REMOVED lines=10> */
.L_x_109:
[----:B------:R-:W-:Y:S05]  /*3f40*/  BSYNC B1 ;  /* 0x0000000000017941 */ /* 0x000fea0003800000 */
.L_x_108:
        /* <DEDUP_REMOVED lines=9> */
.L_x_111:
[----:B------:R-:W-:Y:S05]  /*3fe0*/  BSYNC B1 ;  /* 0x0000000000017941 */ /* 0x000fea0003800000 */
.L_x_110:
        /* <DEDUP_REMOVED lines=9> */
.L_x_113:
[----:B------:R-:W-:Y:S05]  /*4080*/  BSYNC B1 ;  /* 0x0000000000017941 */ /* 0x000fea0003800000 */
.L_x_112:
        /* <DEDUP_REMOVED lines=10> */
.L_x_115:
[----:B------:R-:W-:Y:S05]  /*4130*/  BSYNC B1 ;  /* 0x0000000000017941 */ /* 0x000fea0003800000 */
.L_x_114:
        /* <DEDUP_REMOVED lines=10> */
.L_x_117:
[----:B------:R-:W-:Y:S05]  /*41e0*/  BSYNC B1 ;  /* 0x0000000000017941 */ /* 0x000fea0003800000 */
.L_x_116:
        /* <DEDUP_REMOVED lines=9> */
.L_x_119:
[----:B------:R-:W-:Y:S05]  /*4280*/  BSYNC B1 ;  /* 0x0000000000017941 */ /* 0x000fea0003800000 */
.L_x_118:
        /* <DEDUP_REMOVED lines=9> */
.L_x_121:
[----:B------:R-:W-:Y:S05]  /*4320*/  BSYNC B1 ;  /* 0x0000000000017941 */ /* 0x000fea0003800000 */
.L_x_120:
        /* <DEDUP_REMOVED lines=10> */
.L_x_123:
[----:B------:R-:W-:Y:S05]  /*43d0*/  BSYNC B1 ;  /* 0x0000000000017941 */ /* 0x000fea0003800000 */
.L_x_122:
        /* <DEDUP_REMOVED lines=10> */
.L_x_125:
[----:B------:R-:W-:Y:S05]  /*4480*/  BSYNC B1 ;  /* 0x0000000000017941 */ /* 0x000fea0003800000 */
.L_x_124:
        /* <DEDUP_REMOVED lines=9> */
.L_x_127:
[----:B------:R-:W-:Y:S05]  /*4520*/  BSYNC B1 ;  /* 0x0000000000017941 */ /* 0x000fea0003800000 */
.L_x_126:
        /* <DEDUP_REMOVED lines=9> */
.L_x_129:
[----:B------:R-:W-:Y:S05]  /*45c0*/  BSYNC B1 ;  /* 0x0000000000017941 */ /* 0x000fea0003800000 */
.L_x_128:
        /* <DEDUP_REMOVED lines=10> */
.L_x_131:
[----:B------:R-:W-:Y:S05]  /*4670*/  BSYNC B1 ;  /* 0x0000000000017941 */ /* 0x000fea0003800000 */
.L_x_130:
        /* <DEDUP_REMOVED lines=10> */
.L_x_133:
[----:B------:R-:W-:Y:S05]  /*4720*/  BSYNC B1 ;  /* 0x0000000000017941 */ /* 0x000fea0003800000 */
.L_x_132:
        /* <DEDUP_REMOVED lines=9> */
.L_x_135:
[----:B------:R-:W-:Y:S05]  /*47c0*/  BSYNC B1 ;  /* 0x0000000000017941 */ /* 0x000fea0003800000 */
.L_x_134:
        /* <DEDUP_REMOVED lines=9> */
.L_x_137:
[----:B------:R-:W-:Y:S05]  /*4860*/  BSYNC B1 ;  /* 0x0000000000017941 */ /* 0x000fea0003800000 */
.L_x_136:
        /* <DEDUP_REMOVED lines=10> */
.L_x_139:
[----:B------:R-:W-:Y:S05]  /*4910*/  BSYNC B1 ;  /* 0x0000000000017941 */ /* 0x000fea0003800000 */
.L_x_138:
        /* <DEDUP_REMOVED lines=10> */
.L_x_141:
[----:B------:R-:W-:Y:S05]  /*49c0*/  BSYNC B1 ;  /* 0x0000000000017941 */ /* 0x000fea0003800000 */
.L_x_140:
        /* <DEDUP_REMOVED lines=9> */
.L_x_143:
[----:B------:R-:W-:Y:S05]  /*4a60*/  BSYNC B1 ;  /* 0x0000000000017941 */ /* 0x000fea0003800000 */
.L_x_142:
        /* <DEDUP_REMOVED lines=9> */
.L_x_145:
[----:B------:R-:W-:Y:S05]  /*4b00*/  BSYNC B1 ;  /* 0x0000000000017941 */ /* 0x000fea0003800000 */
.L_x_144:
        /* <DEDUP_REMOVED lines=10> */
.L_x_147:
[----:B------:R-:W-:Y:S05]  /*4bb0*/  BSYNC B1 ;  /* 0x0000000000017941 */ /* 0x000fea0003800000 */
.L_x_146:
        /* <DEDUP_REMOVED lines=10> */
.L_x_149:
[----:B------:R-:W-:Y:S05]  /*4c60*/  BSYNC B1 ;  /* 0x0000000000017941 */ /* 0x000fea0003800000 */
.L_x_148:
        /* <DEDUP_REMOVED lines=9> */
.L_x_151:
[----:B------:R-:W-:Y:S05]  /*4d00*/  BSYNC B1 ;  /* 0x0000000000017941 */ /* 0x000fea0003800000 */
.L_x_150:
        /* <DEDUP_REMOVED lines=9> */
.L_x_153:
[----:B------:R-:W-:Y:S05]  /*4da0*/  BSYNC B1 ;  /* 0x0000000000017941 */ /* 0x000fea0003800000 */
.L_x_152:
        /* <DEDUP_REMOVED lines=10> */
.L_x_155:
[----:B------:R-:W-:Y:S05]  /*4e50*/  BSYNC B1 ;  /* 0x0000000000017941 */ /* 0x000fea0003800000 */
.L_x_154:
        /* <DEDUP_REMOVED lines=10> */
.L_x_157:
[----:B------:R-:W-:Y:S05]  /*4f00*/  BSYNC B1 ;  /* 0x0000000000017941 */ /* 0x000fea0003800000 */
.L_x_156:
[----:B0---45:R-:W-:Y:S01]  /*4f10*/  HADD2.F32 R4, -RZ, R18.H0_H0 ;  /* 0x20000012ff047230 */ /* 0x031fe20000004100 */
        /* <DEDUP_REMOVED lines=8> */
.L_x_159:
[----:B------:R-:W-:Y:S05]  /*4fa0*/  BSYNC B1 ;  /* 0x0000000000017941 */ /* 0x000fea0003800000 */
.L_x_158:
[----:B0----5:R-:W-:Y:S01]  /*4fb0*/  HADD2.F32 R4, -RZ, R18.H0_H0 ;  /* 0x20000012ff047230 */ /* 0x021fe20000004100 */
[----:B------:R-:W-:Y:S01]  /*4fc0*/  ISETP.GT.AND P0, PT, R0, 0x8, P0 ;  /* 0x000000080000780c */ /* 0x000fe20000704270 */
[----:B------:R-:W-:Y:S01]  /*4fd0*/  @P1 IMAD.MOV.U32 R5, RZ, RZ, R11 ;  /* 0x000000ffff051224 */ /* 0x000fe200078e000b */
[----:B------:R-:W-:Y:S02]  /*4fe0*/  BSSY B1, `(.L_x_160) ;  /* 0x0000008000017945 */ /* 0x000fe40003800000 */
[----:B------:R-:W-:Y:S01]  /*4ff0*/  FMUL R3, R4, R91 ;  /* 0x0000005b04037220 */ /* 0x000fe20000400000 */
[----:B------:R-:W-:-:S03]  /*5000*/  @P1 IMAD.MOV.U32 R4, RZ, RZ, R10 ;  /* 0x000000ffff041224 */ /* 0x000fc600078e000a */
[----:B------:R-:W-:-:S05]  /*5010*/  FFMA R3, R86, R90, R3 ;  /* 0x0000005a56037223 */ /* 0x000fca0000000003 */
[----:B------:R-:W-:-:S05]  /*5020*/  F2FP.F16.F32.PACK_AB R3, RZ, R3 ;  /* 0x00000003ff03723e */ /* 0x000fca00000000ff */
[----:B------:R0:W-:Y:S01]  /*5030*/  @P1 STG.E.U16 desc[UR36][R4.64+0xf0], R3 ;  /* 0x0000f00304001986 */ /* 0x0001e2000c101524 */
[----:B------:R-:W-:Y:S05]  /*5040*/  @!P0 BRA `(.L_x_161) ;  /* 0x0000000000048947 */ /* 0x000fea0003800000 */
[----:B------:R0:W5:Y:S02]  /*5050*/  LDG.E.LTC128B.U16 R18, desc[UR36][R6.64+0xf2] ;  /* 0x0000f22406127981 */ /* 0x000164000c1e1520 */
.L_x_161:
[----:B------:R-:W-:Y:S05]  /*5060*/  BSYNC B1 ;  /* 0x0000000000017941 */ /* 0x000fea0003800000 */
.L_x_160:
[----:B------:R-:W-:Y:S05]  /*5070*/  @!P0 BRA `(.L_x_162) ;  /* 0x0000001000b08947 */ /* 0x000fea0003800000 */
[----:B-----5:R-:W-:-:S05]  /*5080*/  HADD2.F32 R18, -RZ, R18.H0_H0 ;  /* 0x20000012ff127230 */ /* 0x020fca0000004100 */
[----:B------:R-:W-:-:S04]  /*5090*/  FMUL R18, R18, R91 ;  /* 0x0000005b12127220 */ /* 0x000fc80000400000 */
[----:B------:R-:W-:-:S05]  /*50a0*/  FFMA R18, R87, R90, R18 ;  /* 0x0000005a57127223 */ /* 0x000fca0000000012 */
[----:B------:R-:W-:-:S05]  /*50b0*/  F2FP.F16.F32.PACK_AB R18, RZ, R18 ;  /* 0x00000012ff12723e */ /* 0x000fca00000000ff */
[----:B------:R0:W-:Y:S01]  /*50c0*/  STG.E.U16 desc[UR36][R10.64+0xf2], R18 ;  /* 0x0000f2120a007986 */ /* 0x0001e2000c101524 */
[----:B------:R-:W-:Y:S05]  /*50d0*/  BRA `(.L_x_162) ;  /* 0x0000001000987947 */ /* 0x000fea0003800000 */
.L_x_37:
[----:B------:R-:W-:Y:S01]  /*50e0*/  ISETP.GT.AND P3, PT, R3, 0x1, PT ;  /* 0x000000010300780c */ /* 0x000fe20003f64270 */
[----:B------:R-:W-:Y:S01]  /*50f0*/  ULDC.64 UR4, c[0x0][0x5c0] ;  /* 0x0001700000047ab9 */ /* 0x000fe20000000a00 */
[-C--:B------:R-:W-:Y:S01]  /*5100*/  FMUL R24, R24, R90.reuse ;  /* 0x0000005a18187220 */ /* 0x080fe20000400000 */
[----:B------:R-:W-:Y:S01]  /*5110*/  LEA R4, P4, R106, UR4, 0x1 ;  /* 0x000000046a047c11 */ /* 0x000fe2000f8808ff */
[-C--:B------:R-:W-:Y:S01]  /*5120*/  FMUL R25, R25, R90.reuse ;  /* 0x0000005a19197220 */ /* 0x080fe20000400000 */
[----:B------:R-:W-:Y:S01]  /*5130*/  ISETP.GT.AND P0, PT, R0, RZ, P3 ;  /* 0x000000ff0000720c */ /* 0x000fe20001f04270 */
[----:B------:R-:W-:Y:S01]  /*5140*/  FMUL R26, R26, R90 ;  /* 0x0000005a1a1a7220 */ /* 0x000fe20000400000 */
[----:B------:R-:W-:Y:S01]  /*5150*/  F2FP.F16.F32.PACK_AB R24, RZ, R24 ;  /* 0x00000018ff18723e */ /* 0x000fe200000000ff */
[-C--:B------:R-:W-:Y:S01]  /*5160*/  FMUL R27, R27, R90.reuse ;  /* 0x0000005a1b1b7220 */ /* 0x080fe20000400000 */
[----:B------:R-:W-:Y:S01]  /*5170*/  LEA.HI.X R5, R106, UR5, R115, 0x1, P4 ;  /* 0x000000056a057c11 */ /* 0x000fe2000a0f0c73 */
[-C--:B------:R-:W-:Y:S01]  /*5180*/  FMUL R28, R28, R90.reuse ;  /* 0x0000005a1c1c7220 */ /* 0x080fe20000400000 */
[----:B------:R-:W-:Y:S01]  /*5190*/  F2FP.F16.F32.PACK_AB R25, RZ, R25 ;  /* 0x00000019ff19723e */ /* 0x000fe200000000ff */
[-C--:B------:R-:W-:Y:S01]  /*51a0*/  FMUL R29, R29, R90.reuse ;  /* 0x0000005a1d1d7220 */ /* 0x080fe20000400000 */
[----:B------:R-:W-:Y:S01]  /*51b0*/  ISETP.GT.AND P2, PT, R0, 0x8, P2 ;  /* 0x000000080000780c */ /* 0x000fe20001744270 */
[----:B------:R-:W-:Y:S01]  /*51c0*/  @P1 STG.E.U16 desc[UR36][R4.64], R24 ;  /* 0x0000001804001986 */ /* 0x000fe2000c101524 */
[----:B------:R-:W-:Y:S01]  /*51d0*/  ISETP.GT.AND P1, PT, R3, 0x8, PT ;  /* 0x000000080300780c */ /* 0x000fe20003f24270 */
[----:B------:R-:W-:Y:S01]  /*51e0*/  FMUL R30, R30, R90 ;  /* 0x0000005a1e1e7220 */ /* 0x000fe20000400000 */
[C---:B------:R-:W-:Y:S01]  /*51f0*/  SHF.L.U64.HI R7, R96.reuse, 0x1, R97 ;  /* 0x0000000160077819 */ /* 0x040fe20000010261 */
[----:B------:R-:W-:Y:S01]  /*5200*/  @P0 STG.E.U16 desc[UR36][R4.64+0x2], R25 ;  /* 0x0000021904000986 */ /* 0x000fe2000c101524 */
[----:B------:R-:W-:Y:S01]  /*5210*/  LEA R6, P5, R96, R4, 0x1 ;  /* 0x0000000460067211 */ /* 0x000fe200078a08ff */
[-C--:B------:R-:W-:Y:S01]  /*5220*/  FMUL R31, R31, R90.reuse ;  /* 0x0000005a1f1f7220 */ /* 0x080fe20000400000 */
[----:B------:R-:W-:Y:S01]  /*5230*/  ISETP.GT.AND P3, PT, R0, 0x8, P3 ;  /* 0x000000080000780c */ /* 0x000fe20001f64270 */
[-C--:B------:R-:W-:Y:S01]  /*5240*/  FMUL R32, R32, R90.reuse ;  /* 0x0000005a20207220 */ /* 0x080fe20000400000 */
[----:B------:R-:W-:Y:S01]  /*5250*/  ISETP.GT.AND P0, PT, R3, 0x9, PT ;  /* 0x000000090300780c */ /* 0x000fe20003f04270 */
[----:B------:R-:W-:Y:S01]  /*5260*/  IMAD.X R7, R7, 0x1, R5, P5 ;  /* 0x0000000107077824 */ /* 0x000fe200028e0605 */
[----:B------:R-:W-:Y:S01]  /*5270*/  ISETP.GT.AND P4, PT, R0, RZ, P1 ;  /* 0x000000ff0000720c */ /* 0x000fe20000f84270 */
[----:B------:R-:W-:Y:S01]  /*5280*/  FMUL R33, R33, R90 ;  /* 0x0000005a21217220 */ /* 0x000fe20000400000 */
[----:B------:R-:W-:Y:S01]  /*5290*/  F2FP.F16.F32.PACK_AB R26, RZ, R26 ;  /* 0x0000001aff1a723e */ /* 0x000fe200000000ff */
[-C--:B------:R-:W-:Y:S01]  /*52a0*/  FMUL R34, R34, R90.reuse ;  /* 0x0000005a22227220 */ /* 0x080fe20000400000 */
[----:B------:R-:W-:Y:S01]  /*52b0*/  ISETP.GT.AND P5, PT, R0, RZ, P0 ;  /* 0x000000ff0000720c */ /* 0x000fe200007a4270 */
[----:B------:R-:W-:Y:S01]  /*52c0*/  FMUL R35, R35, R90 ;  /* 0x0000005a23237220 */ /* 0x000fe20000400000 */
[----:B------:R-:W-:Y:S01]  /*52d0*/  F2FP.F16.F32.PACK_AB R27, RZ, R27 ;  /* 0x0000001bff1b723e */ /* 0x000fe200000000ff */
[----:B------:R-:W-:Y:S01]  /*52e0*/  @P2 STG.E.U16 desc[UR36][R6.64], R26 ;  /* 0x0000001a06002986 */ /* 0x000fe2000c101524 */
[----:B------:R-:W-:Y:S01]  /*52f0*/  F2FP.F16.F32.PACK_AB R28, RZ, R28 ;  /* 0x0000001cff1c723e */ /* 0x000fe200000000ff */
[-C--:B------:R-:W-:Y:S01]  /*5300*/  FMUL R36, R36, R90.reuse ;  /* 0x0000005a24247220 */ /* 0x080fe20000400000 */
[C---:B------:R-:W-:Y:S01]  /*5310*/  ISETP.GT.AND P2, PT, R0.reuse, 0x8, P1 ;  /* 0x000000080000780c */ /* 0x040fe20000f44270 */
[----:B------:R-:W-:Y:S01]  /*5320*/  @P3 STG.E.U16 desc[UR36][R6.64+0x2], R27 ;  /* 0x0000021b06003986 */ /* 0x000fe2000c101524 */
[----:B------:R-:W-:Y:S01]  /*5330*/  ISETP.GT.AND P1, PT, R3, 0x10, PT ;  /* 0x000000100300780c */ /* 0x000fe20003f24270 */
[-C--:B------:R-:W-:Y:S01]  /*5340*/  FMUL R37, R37, R90.reuse ;  /* 0x0000005a25257220 */ /* 0x080fe20000400000 */
[----:B------:R-:W-:Y:S01]  /*5350*/  F2FP.F16.F32.PACK_AB R29, RZ, R29 ;  /* 0x0000001dff1d723e */ /* 0x000fe200000000ff */
[----:B------:R-:W-:Y:S01]  /*5360*/  @P4 STG.E.U16 desc[UR36][R4.64+0x10], R28 ;  /* 0x0000101c04004986 */ /* 0x000fe2000c101524 */
[----:B------:R-:W-:Y:S01]  /*5370*/  ISETP.GT.AND P3, PT, R0, 0x8, P0 ;  /* 0x000000080000780c */ /* 0x000fe20000764270 */
[-C--:B------:R-:W-:Y:S01]  /*5380*/  FMUL R38, R38, R90.reuse ;  /* 0x0000005a26267220 */ /* 0x080fe20000400000 */
[----:B------:R-:W-:Y:S01]  /*5390*/  ISETP.GT.AND P0, PT, R3, 0x11, PT ;  /* 0x000000110300780c */ /* 0x000fe20003f04270 */
[----:B------:R-:W-:Y:S01]  /*53a0*/  @P5 STG.E.U16 desc[UR36][R4.64+0x12], R29 ;  /* 0x0000121d04005986 */ /* 0x000fe2000c101524 */
        /* <DEDUP_REMOVED lines=162> */
[----:B------:R-:W-:-:S02]  /*5dd0*/  F2FP.F16.F32.PACK_AB R62, RZ, R62 ;  /* 0x0000003eff3e723e */ /* 0x000fc400000000ff */
[C---:B------:R-:W-:Y:S02]  /*5de0*/  ISETP.GT.AND P5, PT, R0.reuse, RZ, P0 ;  /* 0x000000ff0000720c */ /* 0x040fe400007a4270 */
[----:B------:R-:W-:Y:S01]  /*5df0*/  F2FP.F16.F32.PACK_AB R63, RZ, R63 ;  /* 0x0000003fff3f723e */ /* 0x000fe200000000ff */
[----:B------:R-:W-:Y:S01]  /*5e00*/  @P2 STG.E.U16 desc[UR36][R6.64+0x90], R62 ;  /* 0x0000903e06002986 */ /* 0x000fe2000c101524 */
[----:B------:R-:W-:Y:S02]  /*5e10*/  F2FP.F16.F32.PACK_AB R64, RZ, R64 ;  /* 0x00000040ff40723e */ /* 0x000fe400000000ff */
[C---:B------:R-:W-:Y:S01]  /*5e20*/  ISETP.GT.AND P2, PT, R0.reuse, 0x8, P1 ;  /* 0x000000080000780c */ /* 0x040fe20000f44270 */
[----:B------:R-:W-:Y:S01]  /*5e30*/  @P3 STG.E.U16 desc[UR36][R6.64+0x92], R63 ;  /* 0x0000923f06003986 */ /* 0x000fe2000c101524 */
[----:B------:R-:W-:Y:S02]  /*5e40*/  ISETP.GT.AND P1, PT, R3, 0x58, PT ;  /* 0x000000580300780c */ /* 0x000fe40003f24270 */
[----:B------:R-:W-:Y:S01]  /*5e50*/  F2FP.F16.F32.PACK_AB R65, RZ, R65 ;  /* 0x00000041ff41723e */ /* 0x000fe200000000ff */
[----:B------:R-:W-:Y:S01]  /*5e60*/  @P4 STG.E.U16 desc[UR36][R4.64+0xa0], R64 ;  /* 0x0000a04004004986 */ /* 0x000fe2000c101524 */
[----:B------:R-:W-:-:S02]  /*5e70*/  ISETP.GT.AND P3, PT, R0, 0x8, P0 ;  /* 0x000000080000780c */ /* 0x000fc40000764270 */
[----:B------:R-:W-:Y:S01]  /*5e80*/  ISETP.GT.AND P0, PT, R3, 0x59, PT ;  /* 0x000000590300780c */ /* 0x000fe20003f04270 */
[----:B------:R-:W-:Y:S01]  /*5e90*/  @P5 STG.E.U16 desc[UR36][R4.64+0xa2], R65 ;  /* 0x0000a24104005986 */ /* 0x000fe2000c101524 */
[C---:B------:R-:W-:Y:S02]  /*5ea0*/  ISETP.GT.AND P4, PT, R0.reuse, RZ, P1 ;  /* 0x000000ff0000720c */ /* 0x040fe40000f84270 */
[----:B------:R-:W-:Y:S02]  /*5eb0*/  F2FP.F16.F32.PACK_AB R66, RZ, R66 ;  /* 0x00000042ff42723e */ /* 0x000fe400000000ff */
[----:B------:R-:W-:Y:S02]  /*5ec0*/  ISETP.GT.AND P5, PT, R0, RZ, P0 ;  /* 0x000000ff0000720c */ /* 0x000fe400007a4270 */
[----:B------:R-:W-:Y:S01]  /*5ed0*/  F2FP.F16.F32.PACK_AB R67, RZ, R67 ;  /* 0x00000043ff43723e */ /* 0x000fe200000000ff */
[----:B------:R-:W-:Y:S01]  /*5ee0*/  @P2 STG.E.U16 desc[UR36][R6.64+0xa0], R66 ;  /* 0x0000a04206002986 */ /* 0x000fe2000c101524 */
[----:B------:R-:W-:-:S02]  /*5ef0*/  F2FP.F16.F32.PACK_AB R68, RZ, R68 ;  /* 0x00000044ff44723e */ /* 0x000fc400000000ff */
[C---:B------:R-:W-:Y:S01]  /*5f00*/  ISETP.GT.AND P2, PT, R0.reuse, 0x8, P1 ;  /* 0x000000080000780c */ /* 0x040fe20000f44270 */
[----:B------:R-:W-:Y:S01]  /*5f10*/  @P3 STG.E.U16 desc[UR36][R6.64+0xa2], R67 ;  /* 0x0000a24306003986 */ /* 0x000fe2000c101524 */
[C---:B------:R-:W-:Y:S02]  /*5f20*/  ISETP.GT.AND P1, PT, R3.reuse, 0x60, PT ;  /* 0x000000600300780c */ /* 0x040fe40003f24270 */
[----:B------:R-:W-:Y:S01]  /*5f30*/  F2FP.F16.F32.PACK_AB R69, RZ, R69 ;  /* 0x00000045ff45723e */ /* 0x000fe200000000ff */
[----:B------:R-:W-:Y:S01]  /*5f40*/  @P4 STG.E.U16 desc[UR36][R4.64+0xb0], R68 ;  /* 0x0000b04404004986 */ /* 0x000fe2000c101524 */
[C---:B------:R-:W-:Y:S02]  /*5f50*/  ISETP.GT.AND P3, PT, R0.reuse, 0x8, P0 ;  /* 0x000000080000780c */ /* 0x040fe40000764270 */
[----:B------:R-:W-:Y:S01]  /*5f60*/  ISETP.GT.AND P0, PT, R3, 0x61, PT ;  /* 0x000000610300780c */ /* 0x000fe20003f04270 */
[----:B------:R-:W-:Y:S01]  /*5f70*/  @P5 STG.E.U16 desc[UR36][R4.64+0xb2], R69 ;  /* 0x0000b24504005986 */ /* 0x000fe2000c101524 */
[----:B------:R-:W-:-:S02]  /*5f80*/  ISETP.GT.AND P4, PT, R0, RZ, P1 ;  /* 0x000000ff0000720c */ /* 0x000fc40000f84270 */
[C---:B------:R-:W-:Y:S02]  /*5f90*/  ISETP.GT.AND P5, PT, R0.reuse, RZ, P0 ;  /* 0x000000ff0000720c */ /* 0x040fe400007a4270 */
[----:B------:R-:W-:Y:S02]  /*5fa0*/  F2FP.F16.F32.PACK_AB R70, RZ, R70 ;  /* 0x00000046ff46723e */ /* 0x000fe400000000ff */
[----:B------:R-:W-:Y:S02]  /*5fb0*/  F2FP.F16.F32.PACK_AB R71, RZ, R71 ;  /* 0x00000047ff47723e */ /* 0x000fe400000000ff */
[----:B------:R-:W-:Y:S01]  /*5fc0*/  F2FP.F16.F32.PACK_AB R72, RZ, R72 ;  /* 0x00000048ff48723e */ /* 0x000fe200000000ff */
[----:B------:R-:W-:Y:S01]  /*5fd0*/  @P2 STG.E.U16 desc[UR36][R6.64+0xb0], R70 ;  /* 0x0000b04606002986 */ /* 0x000fe2000c101524 */
[----:B------:R-:W-:Y:S02]  /*5fe0*/  F2FP.F16.F32.PACK_AB R73, RZ, R73 ;  /* 0x00000049ff49723e */ /* 0x000fe400000000ff */
[C---:B------:R-:W-:Y:S01]  /*5ff0*/  ISETP.GT.AND P1, PT, R0.reuse, 0x8, P1 ;  /* 0x000000080000780c */ /* 0x040fe20000f24270 */
[----:B------:R-:W-:Y:S01]  /*6000*/  @P3 STG.E.U16 desc[UR36][R6.64+0xb2], R71 ;  /* 0x0000b24706003986 */ /* 0x000fe2000c101524 */
[----:B------:R-:W-:-:S02]  /*6010*/  ISETP.GT.AND P2, PT, R0, 0x8, P0 ;  /* 0x000000080000780c */ /* 0x000fc40000744270 */
[----:B------:R-:W-:Y:S01]  /*6020*/  F2FP.F16.F32.PACK_AB R74, RZ, R74 ;  /* 0x0000004aff4a723e */ /* 0x000fe200000000ff */
[----:B------:R-:W-:Y:S01]  /*6030*/  @P4 STG.E.U16 desc[UR36][R4.64+0xc0], R72 ;  /* 0x0000c04804004986 */ /* 0x000fe2000c101524 */
[C---:B------:R-:W-:Y:S02]  /*6040*/  ISETP.GT.AND P4, PT, R3.reuse, 0x68, PT ;  /* 0x000000680300780c */ /* 0x040fe40003f84270 */
[----:B------:R-:W-:Y:S01]  /*6050*/  ISETP.GT.AND P0, PT, R3, 0x69, PT ;  /* 0x000000690300780c */ /* 0x000fe20003f04270 */
[----:B------:R-:W-:Y:S01]  /*6060*/  @P5 STG.E.U16 desc[UR36][R4.64+0xc2], R73 ;  /* 0x0000c24904005986 */ /* 0x000fe2000c101524 */
[----:B------:R-:W-:Y:S02]  /*6070*/  ISETP.GT.AND P5, PT, R0, RZ, P4 ;  /* 0x000000ff0000720c */ /* 0x000fe400027a4270 */
[----:B------:R-:W-:Y:S01]  /*6080*/  F2FP.F16.F32.PACK_AB R75, RZ, R75 ;  /* 0x0000004bff4b723e */ /* 0x000fe200000000ff */
[----:B------:R-:W-:Y:S01]  /*6090*/  @P1 STG.E.U16 desc[UR36][R6.64+0xc0], R74 ;  /* 0x0000c04a06001986 */ /* 0x000fe2000c101524 */
[----:B------:R-:W-:-:S02]  /*60a0*/  F2FP.F16.F32.PACK_AB R76, RZ, R76 ;  /* 0x0000004cff4c723e */ /* 0x000fc400000000ff */
[C---:B------:R-:W-:Y:S01]  /*60b0*/  ISETP.GT.AND P3, PT, R0.reuse, RZ, P0 ;  /* 0x000000ff0000720c */ /* 0x040fe20000764270 */
[----:B------:R-:W-:Y:S01]  /*60c0*/  @P2 STG.E.U16 desc[UR36][R6.64+0xc2], R75 ;  /* 0x0000c24b06002986 */ /* 0x000fe2000c101524 */
[C---:B------:R-:W-:Y:S02]  /*60d0*/  ISETP.GT.AND P4, PT, R0.reuse, 0x8, P4 ;  /* 0x000000080000780c */ /* 0x040fe40002784270 */
[----:B------:R-:W-:Y:S02]  /*60e0*/  F2FP.F16.F32.PACK_AB R77, RZ, R77 ;  /* 0x0000004dff4d723e */ /* 0x000fe400000000ff */
[----:B------:R-:W-:Y:S01]  /*60f0*/  F2FP.F16.F32.PACK_AB R78, RZ, R78 ;  /* 0x0000004eff4e723e */ /* 0x000fe200000000ff */
[----:B------:R-:W-:Y:S01]  /*6100*/  @P5 STG.E.U16 desc[UR36][R4.64+0xd0], R76 ;  /* 0x0000d04c04005986 */ /* 0x000fe2000c101524 */
[----:B------:R-:W-:Y:S02]  /*6110*/  ISETP.GT.AND P5, PT, R0, 0x8, P0 ;  /* 0x000000080000780c */ /* 0x000fe400007a4270 */
[----:B------:R-:W-:-:S02]  /*6120*/  F2FP.F16.F32.PACK_AB R79, RZ, R79 ;  /* 0x0000004fff4f723e */ /* 0x000fc400000000ff */
[C---:B------:R-:W-:Y:S01]  /*6130*/  ISETP.GT.AND P2, PT, R3.reuse, 0x71, PT ;  /* 0x000000710300780c */ /* 0x040fe20003f44270 */
[----:B------:R-:W-:Y:S01]  /*6140*/  @P3 STG.E.U16 desc[UR36][R4.64+0xd2], R77 ;  /* 0x0000d24d04003986 */ /* 0x000fe2000c101524 */
[----:B------:R-:W-:Y:S02]  /*6150*/  ISETP.GT.AND P3, PT, R3, 0x70, PT ;  /* 0x000000700300780c */ /* 0x000fe40003f64270 */
[----:B------:R-:W-:Y:S01]  /*6160*/  F2FP.F16.F32.PACK_AB R80, RZ, R80 ;  /* 0x00000050ff50723e */ /* 0x000fe200000000ff */
[----:B------:R-:W-:Y:S01]  /*6170*/  @P4 STG.E.U16 desc[UR36][R6.64+0xd0], R78 ;  /* 0x0000d04e06004986 */ /* 0x000fe2000c101524 */
[C---:B------:R-:W-:Y:S02]  /*6180*/  ISETP.GT.AND P4, PT, R0.reuse, RZ, P2 ;  /* 0x000000ff0000720c */ /* 0x040fe40001784270 */
[----:B------:R-:W-:Y:S01]  /*6190*/  F2FP.F16.F32.PACK_AB R81, RZ, R81 ;  /* 0x00000051ff51723e */ /* 0x000fe200000000ff */
[----:B------:R-:W-:Y:S01]  /*61a0*/  @P5 STG.E.U16 desc[UR36][R6.64+0xd2], R79 ;  /* 0x0000d24f06005986 */ /* 0x000fe2000c101524 */
[----:B------:R-:W-:-:S02]  /*61b0*/  ISETP.GT.AND P5, PT, R0, RZ, P3 ;  /* 0x000000ff0000720c */ /* 0x000fc40001fa4270 */
[C---:B------:R-:W-:Y:S02]  /*61c0*/  ISETP.GT.AND P1, PT, R3.reuse, 0x78, PT ;  /* 0x000000780300780c */ /* 0x040fe40003f24270 */
[----:B------:R-:W-:Y:S02]  /*61d0*/  ISETP.GT.AND P0, PT, R3, 0x79, PT ;  /* 0x000000790300780c */ /* 0x000fe40003f04270 */
[C---:B------:R-:W-:Y:S02]  /*61e0*/  ISETP.GT.AND P3, PT, R0.reuse, 0x8, P3 ;  /* 0x000000080000780c */ /* 0x040fe40001f64270 */
[C---:B------:R-:W-:Y:S02]  /*61f0*/  ISETP.GT.AND P2, PT, R0.reuse, 0x8, P2 ;  /* 0x000000080000780c */ /* 0x040fe40001744270 */
[----:B------:R-:W-:Y:S02]  /*6200*/  F2FP.F16.F32.PACK_AB R82, RZ, R82 ;  /* 0x00000052ff52723e */ /* 0x000fe400000000ff */
[----:B------:R-:W-:Y:S01]  /*6210*/  F2FP.F16.F32.PACK_AB R83, RZ, R83 ;  /* 0x00000053ff53723e */ /* 0x000fe200000000ff */
[----:B------:R-:W-:Y:S01]  /*6220*/  @P5 STG.E.U16 desc[UR36][R4.64+0xe0], R80 ;  /* 0x0000e05004005986 */ /* 0x000fe2000c101524 */
[----:B------:R-:W-:-:S02]  /*6230*/  ISETP.GT.AND P5, PT, R0, RZ, P0 ;  /* 0x000000ff0000720c */ /* 0x000fc400007a4270 */
[C---:B------:R-:W-:Y:S01]  /*6240*/  ISETP.GT.AND P0, PT, R0.reuse, 0x8, P0 ;  /* 0x000000080000780c */ /* 0x040fe20000704270 */
[----:B------:R-:W-:Y:S01]  /*6250*/  @P4 STG.E.U16 desc[UR36][R4.64+0xe2], R81 ;  /* 0x0000e25104004986 */ /* 0x000fe2000c101524 */
[C---:B------:R-:W-:Y:S02]  /*6260*/  ISETP.GT.AND P4, PT, R0.reuse, RZ, P1 ;  /* 0x000000ff0000720c */ /* 0x040fe40000f84270 */
[----:B------:R-:W-:Y:S01]  /*6270*/  ISETP.GT.AND P1, PT, R0, 0x8, P1 ;  /* 0x000000080000780c */ /* 0x000fe20000f24270 */
[----:B------:R-:W-:Y:S01]  /*6280*/  @P3 STG.E.U16 desc[UR36][R6.64+0xe0], R82 ;  /* 0x0000e05206003986 */ /* 0x000fe2000c101524 */
[----:B------:R-:W-:Y:S02]  /*6290*/  F2FP.F16.F32.PACK_AB R84, RZ, R84 ;  /* 0x00000054ff54723e */ /* 0x000fe400000000ff */
[----:B------:R-:W-:Y:S01]  /*62a0*/  F2FP.F16.F32.PACK_AB R85, RZ, R85 ;  /* 0x00000055ff55723e */ /* 0x000fe200000000ff */
[----:B------:R-:W-:Y:S01]  /*62b0*/  @P2 STG.E.U16 desc[UR36][R6.64+0xe2], R83 ;  /* 0x0000e25306002986 */ /* 0x000fe2000c101524 */
[----:B------:R-:W-:-:S02]  /*62c0*/  F2FP.F16.F32.PACK_AB R86, RZ, R86 ;  /* 0x00000056ff56723e */ /* 0x000fc400000000ff */
[----:B------:R-:W-:-:S03]  /*62d0*/  F2FP.F16.F32.PACK_AB R87, RZ, R87 ;  /* 0x00000057ff57723e */ /* 0x000fc600000000ff */
[----:B------:R-:W-:Y:S04]  /*62e0*/  @P4 STG.E.U16 desc[UR36][R4.64+0xf0], R84 ;  /* 0x0000f05404004986 */ /* 0x000fe8000c101524 */
[----:B------:R0:W-:Y:S02]  /*62f0*/  @P5 STG.E.U16 desc[UR36][R4.64+0xf2], R85 ;  /* 0x0000f25504005986 */ /* 0x0001e4000c101524 */
[----:B0-----:R-:W-:Y:S02]  /*6300*/  @P1 IMAD.MOV.U32 R4, RZ, RZ, R6 ;  /* 0x000000ffff041224 */ /* 0x001fe400078e0006 */
[----:B------:R-:W-:-:S05]  /*6310*/  @P1 IMAD.MOV.U32 R5, RZ, RZ, R7 ;  /* 0x000000ffff051224 */ /* 0x000fca00078e0007 */
[----:B------:R0:W-:Y:S04]  /*6320*/  @P1 STG.E.U16 desc[UR36][R4.64+0xf0], R86 ;  /* 0x0000f05604001986 */ /* 0x0001e8000c101524 */
[----:B------:R0:W-:Y:S02]  /*6330*/  @P0 STG.E.U16 desc[UR36][R6.64+0xf2], R87 ;  /* 0x0000f25706000986 */ /* 0x0001e4000c101524 */
.L_x_162:
[----:B------:R-:W-:Y:S05]  /*6340*/  BSYNC B0 ;  /* 0x0000000000007941 */ /* 0x000fea0003800000 */
.L_x_36:
[----:B0-----:R-:W2:Y:S01]  /*6350*/  LDL.64 R4, [R1] ;  /* 0x0000000001047983 */ /* 0x001ea20000100a00 */
[----:B------:R-:W-:Y:S01]  /*6360*/  ULDC.64 UR4, c[0x0][0x650] ;  /* 0x0001940000047ab9 */ /* 0x000fe20000000a00 */
[----:B------:R-:W-:Y:S02]  /*6370*/  IMAD.U32 R0, RZ, RZ, UR44 ;  /* 0x0000002cff007e24 */ /* 0x000fe4000f8e00ff */
[----:B------:R-:W-:Y:S02]  /*6380*/  IMAD.MOV.U32 R22, RZ, RZ, -0x1 ;  /* 0xffffffffff167424 */ /* 0x000fe400078e00ff */
[----:B------:R0:W-:Y:S01]  /*6390*/  SYNCS.ARRIVE.TRANS64.A1T0 RZ, [R0+UR46], RZ ;  /* 0x000000ff00ff79a7 */ /* 0x0001e2000810002e */
[----:B-----5:R-:W-:Y:S02]  /*63a0*/  IMAD.MOV.U32 R18, RZ, RZ, -0x1 ;  /* 0xffffffffff127424 */ /* 0x020fe400078e00ff */
[----:B------:R-:W-:Y:S01]  /*63b0*/  IMAD.MOV.U32 R19, RZ, RZ, -0x1 ;  /* 0xffffffffff137424 */ /* 0x000fe200078e00ff */
[----:B0-----:R-:W-:-:S02]  /*63c0*/  PRMT R0, RZ, 0x7610, R0 ;  /* 0x00007610ff007816 */ /* 0x001fc40000000000 */
[----:B--2---:R-:W-:-:S05]  /*63d0*/  LEA R16, P0, R4, R16, 0x1 ;  /* 0x0000001004107211 */ /* 0x004fca00078008ff */
[----:B------:R-:W-:Y:S01]  /*63e0*/  IMAD.X R17, R100, 0x1, R17, P0 ;  /* 0x0000000164117824 */ /* 0x000fe200000e0611 */
[----:B------:R-:W-:-:S04]  /*63f0*/  ISETP.GE.U32.AND P0, PT, R16, UR4, PT ;  /* 0x0000000410007c0c */ /* 0x000fc8000bf06070 */
[----:B------:R-:W-:-:S13]  /*6400*/  ISETP.GE.U32.AND.EX P0, PT, R17, UR5, PT, P0 ;  /* 0x0000000511007c0c */ /* 0x000fda000bf06100 */
[----:B------:R-:W-:Y:S05]  /*6410*/  @P0 BRA `(.L_x_163) ;  /* 0x00000004004c0947 */ /* 0x000fea0003800000 */
[----:B-1----:R-:W0:Y:S01]  /*6420*/  LDC.64 R10, c[0x0][0x628] ;  /* 0x00018a00ff0a7b82 */ /* 0x002e220000000a00 */
[----:B------:R-:W1:Y:S01]  /*6430*/  S2R R12, SR_CTAID.X ;  /* 0x00000000000c7919 */ /* 0x000e620000002500 */
[----:B------:R-:W-:Y:S02]  /*6440*/  IMAD.MOV.U32 R8, RZ, RZ, R16 ;  /* 0x000000ffff087224 */ /* 0x000fe400078e0010 */
[----:B------:R-:W-:Y:S01]  /*6450*/  IMAD.MOV.U32 R9, RZ, RZ, R17 ;  /* 0x000000ffff097224 */ /* 0x000fe200078e0011 */
[----:B------:R-:W2:Y:S03]  /*6460*/  S2R R18, SR_CTAID.Y ;  /* 0x0000000000127919 */ /* 0x000ea60000002600 */
[----:B------:R-:W1:Y:S08]  /*6470*/  LDC R0, c[0x0][0x630] ;  /* 0x00018c00ff007b82 */ /* 0x000e700000000800 */
[----:B------:R-:W1:Y:S01]  /*6480*/  LDC.64 R14, c[0x0][0x620] ;  /* 0x00018800ff0e7b82 */ /* 0x000e620000000a00 */
[----:B0-----:R-:W-:-:S04]  /*6490*/  ISETP.NE.U32.AND P0, PT, R10, RZ, PT ;  /* 0x000000ff0a00720c */ /* 0x001fc80003f05070 */
[----:B------:R-:W-:-:S13]  /*64a0*/  ISETP.NE.AND.EX P0, PT, R11, RZ, PT, P0 ;  /* 0x000000ff0b00720c */ /* 0x000fda0003f05300 */
[----:B-12---:R-:W-:Y:S05]  /*64b0*/  @!P0 BRA `(.L_x_164) ;  /* 0x0000000000288947 */ /* 0x006fea0003800000 */
[----:B------:R-:W0:Y:S02]  /*64c0*/  LDC R3, c[0x0][0x634] ;  /* 0x00018d00ff037b82 */ /* 0x000e240000000800 */
[----:B0-----:R-:W-:-:S05]  /*64d0*/  IADD3 R3, P0, R16, R3, RZ ;  /* 0x0000000310037210 */ /* 0x001fca0007f1e0ff */
[----:B------:R-:W-:-:S04]  /*64e0*/  IMAD.X R13, RZ, RZ, R17, P0 ;  /* 0x000000ffff0d7224 */ /* 0x000fc800000e0611 */
[----:B------:R-:W-:-:S04]  /*64f0*/  IMAD.WIDE.U32 R4, R13, R10, RZ ;  /* 0x0000000a0d047225 */ /* 0x000fc800078e00ff */
[----:B---34-:R-:W-:-:S04]  /*6500*/  IMAD.WIDE.U32 R6, P0, R3, R11, R4 ;  /* 0x0000000b03067225 */ /* 0x018fc80007800004 */
[----:B------:R-:W-:-:S04]  /*6510*/  IMAD.WIDE.U32 R4, R3, R10, RZ ;  /* 0x0000000a03047225 */ /* 0x000fc800078e00ff */
[----:B------:R-:W-:Y:S01]  /*6520*/  IMAD.X R9, RZ, RZ, RZ, P0 ;  /* 0x000000ffff097224 */ /* 0x000fe200000e06ff */
[----:B------:R-:W-:Y:S01]  /*6530*/  IADD3 RZ, P0, R5, R6, RZ ;  /* 0x0000000605ff7210 */ /* 0x000fe20007f1e0ff */
[----:B------:R-:W-:-:S04]  /*6540*/  IMAD.MOV.U32 R8, RZ, RZ, R7 ;  /* 0x000000ffff087224 */ /* 0x000fc800078e0007 */
[----:B------:R-:W-:-:S08]  /*6550*/  IMAD.WIDE.U32.X R8, R13, R11, R8, P0 ;  /* 0x0000000b0d087225 */ /* 0x000fd000000e0408 */
.L_x_164:
[-CC-:B------:R-:W-:Y:S01]  /*6560*/  SHF.R.U64 R19, R8, R0.reuse, R9.reuse ;  /* 0x0000000008137219 */ /* 0x180fe20000001209 */
[----:B------:R-:W0:Y:S01]  /*6570*/  LDC.64 R24, c[0x0][0x640] ;  /* 0x00019000ff187b82 */ /* 0x000e220000000a00 */
[----:B------:R-:W-:Y:S01]  /*6580*/  SHF.R.U32.HI R0, RZ, R0, R9 ;  /* 0x00000000ff007219 */ /* 0x000fe20000011609 */
[----:B------:R-:W-:Y:S01]  /*6590*/  ULDC UR4, c[0x0][0x150] ;  /* 0x0000540000047ab9 */ /* 0x000fe20000000800 */
[----:B------:R-:W-:Y:S02]  /*65a0*/  IADD3 R3, P0, RZ, -R19, RZ ;  /* 0x80000013ff037210 */ /* 0x000fe40007f1e0ff */
[----:B---34-:R-:W-:-:S03]  /*65b0*/  I2FP.F32.U32 R7, R12 ;  /* 0x0000000c00077245 */ /* 0x018fc60000201000 */
[----:B------:R-:W1:Y:S01]  /*65c0*/  LDC R6, c[0x0][0x618] ;  /* 0x00018600ff067b82 */ /* 0x000e620000000800 */
[----:B------:R-:W-:Y:S02]  /*65d0*/  IMAD.X R5, RZ, RZ, ~R0, P0 ;  /* 0x000000ffff057224 */ /* 0x000fe400000e0e00 */
[----:B------:R-:W-:Y:S01]  /*65e0*/  FMUL R7, R7, UR4 ;  /* 0x0000000407077c20 */ /* 0x000fe20008400000 */
[----:B------:R-:W-:Y:S01]  /*65f0*/  ULDC UR4, c[0x0][0x154] ;  /* 0x0000550000047ab9 */ /* 0x000fe20000000800 */
[-C--:B------:R-:W-:Y:S02]  /*6600*/  IMAD R0, R5, R14.reuse, RZ ;  /* 0x0000000e05007224 */ /* 0x080fe400078e02ff */
[C---:B------:R-:W-:Y:S01]  /*6610*/  IMAD.WIDE.U32 R4, R3.reuse, R14, R16 ;  /* 0x0000000e03047225 */ /* 0x040fe200078e0010 */
[----:B------:R-:W2:Y:S01]  /*6620*/  LDC R8, c[0x0][0x608] ;  /* 0x00018200ff087b82 */ /* 0x000ea20000000800 */
[----:B------:R-:W3:Y:S02]  /*6630*/  F2I.U32.TRUNC.NTZ R7, R7 ;  /* 0x0000000700077305 */ /* 0x000ee4000020f000 */
[----:B------:R-:W-:Y:S01]  /*6640*/  IMAD R3, R3, R15, R0 ;  /* 0x0000000f03037224 */ /* 0x000fe200078e0200 */
[----:B------:R-:W-:-:S03]  /*6650*/  I2FP.F32.U32 R0, R18 ;  /* 0x0000001200007245 */ /* 0x000fc60000201000 */
[----:B------:R-:W-:Y:S01]  /*6660*/  IMAD.IADD R3, R5, 0x1, R3 ;  /* 0x0000000105037824 */ /* 0x000fe200078e0203 */
[----:B------:R-:W4:Y:S01]  /*6670*/  LDC R11, c[0x0][0x658] ;  /* 0x00019600ff0b7b82 */ /* 0x000f220000000800 */
[----:B0-----:R-:W-:-:S04]  /*6680*/  ISETP.NE.U32.AND P0, PT, R24, RZ, PT ;  /* 0x000000ff1800720c */ /* 0x001fc80003f05070 */
[----:B------:R-:W-:-:S03]  /*6690*/  ISETP.NE.AND.EX P0, PT, R25, RZ, PT, P0 ;  /* 0x000000ff1900720c */ /* 0x000fc60003f05300 */
[----:B------:R-:W0:Y:S01]  /*66a0*/  LDC R9, c[0x0][0x144] ;  /* 0x00005100ff097b82 */ /* 0x000e220000000800 */
[-C--:B-1----:R-:W-:Y:S01]  /*66b0*/  SHF.R.U64 R10, R4, R6.reuse, R3 ;  /* 0x00000006040a7219 */ /* 0x082fe20000001203 */
[----:B---3--:R-:W-:Y:S01]  /*66c0*/  IMAD.MOV R7, RZ, RZ, -R7 ;  /* 0x000000ffff077224 */ /* 0x008fe200078e0a07 */
[----:B------:R-:W-:Y:S01]  /*66d0*/  SHF.R.U32.HI R3, RZ, R6, R3 ;  /* 0x00000006ff037219 */ /* 0x000fe20000011603 */
[----:B------:R-:W-:-:S04]  /*66e0*/  FMUL R6, R0, UR4 ;  /* 0x0000000400067c20 */ /* 0x000fc80008400000 */
[----:B------:R-:W1:Y:S01]  /*66f0*/  LDC R21, c[0x0][0x148] ;  /* 0x00005200ff157b82 */ /* 0x000e620000000800 */
[----:B------:R3:W0:Y:S01]  /*6700*/  F2I.U32.TRUNC.NTZ R14, R6 ;  /* 0x00000006000e7305 */ /* 0x000622000020f000 */
[-CC-:B--2---:R-:W-:Y:S02]  /*6710*/  SHF.R.U64 R13, R10, R8.reuse, R3.reuse ;  /* 0x000000080a0d7219 */ /* 0x184fe40000001203 */
[----:B------:R-:W-:-:S04]  /*6720*/  SHF.R.U32.HI R0, RZ, R8, R3 ;  /* 0x00000008ff007219 */ /* 0x000fc80000011603 */
[----:B------:R-:W2:Y:S01]  /*6730*/  LDC R20, c[0x0][0x648] ;  /* 0x00019200ff147b82 */ /* 0x000ea20000000800 */
[-CC-:B----4-:R-:W-:Y:S02]  /*6740*/  SHF.R.U64 R15, R13, R11.reuse, R0.reuse ;  /* 0x0000000b0d0f7219 */ /* 0x190fe40000001200 */
[----:B------:R-:W-:-:S03]  /*6750*/  SHF.R.U32.HI R5, RZ, R11, R0 ;  /* 0x0000000bff057219 */ /* 0x000fc60000011600 */
[----:B------:R-:W-:Y:S02]  /*6760*/  IMAD.MOV.U32 R4, RZ, RZ, R15 ;  /* 0x000000ffff047224 */ /* 0x000fe400078e000f */
[----:B------:R-:W4:Y:S01]  /*6770*/  LDC R26, c[0x0][0x638] ;  /* 0x00018e00ff1a7b82 */ /* 0x000f220000000800 */
[----:B0-----:R-:W-:-:S07]  /*6780*/  IMAD R22, R9, R7, R12 ;  /* 0x0000000709167224 */ /* 0x001fce00078e020c */
[----:B------:R-:W0:Y:S08]  /*6790*/  LDC R27, c[0x0][0x610] ;  /* 0x00018400ff1b7b82 */ /* 0x000e300000000800 */
[----:B------:R-:W0:Y:S01]  /*67a0*/  LDC R28, c[0x0][0x600] ;  /* 0x00018000ff1c7b82 */ /* 0x000e220000000800 */
[----:B-123--:R-:W-:Y:S05]  /*67b0*/  @!P0 BRA `(.L_x_165) ;  /* 0x0000000000288947 */ /* 0x00efea0003800000 */
[----:B------:R-:W1:Y:S02]  /*67c0*/  LDC R0, c[0x0][0x64c] ;  /* 0x00019300ff007b82 */ /* 0x000e640000000800 */
[----:B-1----:R-:W-:-:S05]  /*67d0*/  IADD3 R3, P0, R15, R0, RZ ;  /* 0x000000000f037210 */ /* 0x002fca0007f1e0ff */
        /* <DEDUP_REMOVED lines=8> */
.L_x_165:
[----:B------:R-:W-:Y:S01]  /*6860*/  ISETP.NE.AND P0, PT, R2, 0x1, PT ;  /* 0x000000010200780c */ /* 0x000fe20003f05270 */
[----:B------:R-:W-:Y:S01]  /*6870*/  IMAD.MOV R14, RZ, RZ, -R14 ;  /* 0x000000ffff0e7224 */ /* 0x000fe200078e0a0e */
[----:B------:R-:W-:Y:S02]  /*6880*/  SHF.R.U64 R0, R4, R20, R5 ;  /* 0x0000001404007219 */ /* 0x000fe40000001205 */
[----:B------:R-:W-:Y:S02]  /*6890*/  LOP3.LUT R3, R13, R102, RZ, 0xc0, !PT ;  /* 0x000000660d037212 */ /* 0x000fe400078ec0ff */
[----:B------:R-:W-:Y:S01]  /*68a0*/  LOP3.LUT R5, R10, R101, RZ, 0xc0, !PT ;  /* 0x000000650a057212 */ /* 0x000fe200078ec0ff */
[----:B------:R-:W-:Y:S02]  /*68b0*/  IMAD.MOV R4, RZ, RZ, -R0 ;  /* 0x000000ffff047224 */ /* 0x000fe400078e0a00 */
[----:B------:R-:W-:Y:S02]  /*68c0*/  IMAD R3, R98, R0, R3 ;  /* 0x0000000062037224 */ /* 0x000fe400078e0203 */
[----:B----4-:R-:W-:-:S02]  /*68d0*/  IMAD R0, R4, R26, R15 ;  /* 0x0000001a04007224 */ /* 0x010fc400078e020f */
[----:B------:R-:W-:Y:S02]  /*68e0*/  @P0 IMAD R22, R21, R14, R18 ;  /* 0x0000000e15160224 */ /* 0x000fe400078e0212 */
[----:B------:R-:W-:Y:S02]  /*68f0*/  IMAD.MOV.U32 R4, RZ, RZ, 0x1 ;  /* 0x00000001ff047424 */ /* 0x000fe400078e00ff */
[----:B0-----:R-:W-:Y:S02]  /*6900*/  IMAD R22, R3, R27, R22 ;  /* 0x0000001b03167224 */ /* 0x001fe400078e0216 */
[----:B------:R-:W-:Y:S01]  /*6910*/  IMAD R3, R0, R28, R5 ;  /* 0x0000001c00037224 */ /* 0x000fe200078e0205 */
[----:B------:R-:W-:-:S04]  /*6920*/  PRMT R0, R4, 0x7610, R0 ;  /* 0x0000761004007816 */ /* 0x000fc80000000000 */
[----:B------:R-:W-:Y:S02]  /*6930*/  SEL R18, R3, R22, !P0 ;  /* 0x0000001603127207 */ /* 0x000fe40004000000 */
[----:B------:R-:W-:-:S07]  /*6940*/  SEL R22, R22, R3, !P0 ;  /* 0x0000000316167207 */ /* 0x000fce0004000000 */
.L_x_163:
[----:B------:R-:W-:Y:S01]  /*6950*/  LOP3.LUT P0, RZ, R0, 0xff, RZ, 0xc0, !PT ;  /* 0x000000ff00ff7812 */ /* 0x000fe2000780c0ff */
[----:B------:R-:W-:Y:S01]  /*6960*/  UIMAD.WIDE.U32 UR4, UR38, -0x55555555, URZ ;  /* 0xaaaaaaab260478a5 */ /* 0x000fe2000f8e003f */
[----:B------:R-:W-:-:S03]  /*6970*/  LOP3.LUT R105, R105, 0x1, RZ, 0x3c, !PT ;  /* 0x0000000169697812 */ /* 0x000fc600078e3cff */
[----:B------:R-:W-:-:S04]  /*6980*/  USHF.R.U32.HI UR4, URZ, 0x1, UR5 ;  /* 0x000000013f047899 */ /* 0x000fc80008011605 */
[----:B------:R-:W-:-:S04]  /*6990*/  UIMAD UR38, UR4, -0x3, UR38 ;  /* 0xfffffffd042678a4 */ /* 0x000fc8000f8e0226 */
[----:B------:R-:W-:Y:S08]  /*69a0*/  @P0 BRA `(.L_x_166) ;  /* 0xffffffac006c0947 */ /* 0x000ff0000383ffff */
[----:B------:R-:W-:Y:S05]  /*69b0*/  EXIT ;  /* 0x000000000000794d */ /* 0x000fea0003800000 */
.L_x_17:
[----:B------:R-:W-:-:S08]  /*69c0*/  ISETP.NE.AND P0, PT, R9, RZ, PT ;  /* 0x000000ff0900720c */ /* 0x000fd00003f05270 */
[----:B0-----:R-:W0:-:S00]  /*69d0*/  USETMAXREG.DEALLOC.CTAPOOL 0x28 ;  /* 0x00000028000079c8 */ /* 0x001e0000080e0500 */
[----:B------:R-:W-:Y:S05]  /*69e0*/  @P0 EXIT ;  /* 0x000000000000094d */ /* 0x000fea0003800000 */
[----:B0-----:R-:W-:Y:S01]  /*69f0*/  LOP3.LUT P0, RZ, R3, 0xff, RZ, 0xc0, !PT ;  /* 0x000000ff03ff7812 */ /* 0x001fe2000780c0ff */
[----:B------:R-:W-:Y:S02]  /*6a00*/  IMAD.MOV.U32 R3, RZ, RZ, 0x1 ;  /* 0x00000001ff037424 */ /* 0x000fe400078e00ff */
[----:B------:R-:W-:-:S10]  /*6a10*/  IMAD.MOV.U32 R8, RZ, RZ, RZ ;  /* 0x000000ffff087224 */ /* 0x000fd400078e00ff */
[----:B------:R-:W-:Y:S05]  /*6a20*/  @!P0 BRA `(.L_x_167) ;  /* 0x0000000c00688947 */ /* 0x000fea0003800000 */
[----:B------:R-:W0:Y:S01]  /*6a30*/  S2UR UR9, SR_CgaCtaId ;  /* 0x00000000000979c3 */ /* 0x000e220000008800 */
[----:B------:R-:W-:Y:S01]  /*6a40*/  ULDC UR5, c[0x0][0x658] ;  /* 0x0001960000057ab9 */ /* 0x000fe20000000800 */
[----:B------:R-:W-:Y:S01]  /*6a50*/  UMOV UR10, 0xffffffff ;  /* 0xffffffff000a7882 */ /* 0x000fe20000000000 */
[----:B------:R-:W-:Y:S01]  /*6a60*/  UMOV UR11, 0x1 ;  /* 0x00000001000b7882 */ /* 0x000fe20000000000 */
[----:B------:R-:W-:Y:S01]  /*6a70*/  USHF.L.U32 UR10, UR10, UR5, URZ ;  /* 0x000000050a0a7299 */ /* 0x000fe2000800063f */
[----:B------:R-:W-:Y:S01]  /*6a80*/  LOP3.LUT P0, RZ, R4, 0x1f, RZ, 0xc0, !PT ;  /* 0x0000001f04ff7812 */ /* 0x000fe2000780c0ff */
[----:B------:R-:W-:Y:S01]  /*6a90*/  BSSY B0, `(.L_x_167) ;  /* 0x00000d3000007945 */ /* 0x000fe20003800000 */
[C---:B------:R-:W-:Y:S01]  /*6aa0*/  ISETP.NE.AND P2, PT, R5.reuse, RZ, PT ;  /* 0x000000ff0500720c */ /* 0x040fe20003f45270 */
[----:B------:R-:W-:Y:S01]  /*6ab0*/  ULOP3.LUT UR13, URZ, UR10, URZ, 0x33, !UPT ;  /* 0x0000000a3f0d7292 */ /* 0x000fe2000f8e333f */
[----:B------:R-:W-:Y:S01]  /*6ac0*/  ISETP.NE.OR P0, PT, R5, RZ, !P0 ;  /* 0x000000ff0500720c */ /* 0x000fe20004705670 */
[----:B------:R-:W-:Y:S01]  /*6ad0*/  IMAD.MOV.U32 R10, RZ, RZ, 0x1 ;  /* 0x00000001ff0a7424 */ /* 0x000fe200078e00ff */
[----:B------:R-:W-:Y:S01]  /*6ae0*/  LOP3.LUT R9, R23, 0x2, RZ, 0xfc, !PT ;  /* 0x0000000217097812 */ /* 0x000fe200078efcff */
[----:B------:R-:W-:Y:S01]  /*6af0*/  IMAD.MOV.U32 R3, RZ, RZ, 0x1 ;  /* 0x00000001ff037424 */ /* 0x000fe200078e00ff */
[----:B------:R-:W-:Y:S01]  /*6b00*/  ULDC UR4, c[0x0][0x600] ;  /* 0x0001800000047ab9 */ /* 0x000fe20000000800 */
[----:B------:R-:W-:Y:S01]  /*6b10*/  IMAD.MOV.U32 R8, RZ, RZ, RZ ;  /* 0x000000ffff087224 */ /* 0x000fe200078e00ff */
[----:B------:R-:W-:Y:S01]  /*6b20*/  UMOV UR18, 0x5 ;  /* 0x0000000500127882 */ /* 0x000fe20000000000 */
[----:B------:R-:W-:-:S02]  /*6b30*/  UIADD3 UR26, UR40, 0x1, URZ ;  /* 0x00000001281a7890 */ /* 0x000fc4000fffe03f */
[----:B------:R-:W-:Y:S02]  /*6b40*/  UIADD3 UR4, UR4, -0x1, URZ ;  /* 0xffffffff04047890 */ /* 0x000fe4000fffe03f */
[----:B------:R-:W-:Y:S01]  /*6b50*/  USHF.L.U32 UR5, UR11, UR5, URZ ;  /* 0x000000050b057299 */ /* 0x000fe2000800063f */
[----:B------:R-:W-:Y:S01]  /*6b60*/  ULDC.64 UR24, c[0x0][0x198] ;  /* 0x0000660000187ab9 */ /* 0x000fe20000000a00 */
[----:B0-----:R-:W-:Y:S02]  /*6b70*/  ULOP3.LUT UR8, UR9, 0x1, URZ, 0xc0, !UPT ;  /* 0x0000000109087892 */ /* 0x001fe4000f8ec03f */
[----:B------:R-:W-:Y:S02]  /*6b80*/  USHF.R.U32.HI UR27, URZ, 0x1, UR9 ;  /* 0x000000013f1b7899 */ /* 0x000fe40008011609 */
[----:B------:R-:W-:Y:S02]  /*6b90*/  USHF.L.U32 UR6, UR9, 0x6, URZ ;  /* 0x0000000609067899 */ /* 0x000fe4000800063f */
[----:B------:R-:W-:-:S02]  /*6ba0*/  USHF.L.U32 UR7, UR9, 0xc, URZ ;  /* 0x0000000c09077899 */ /* 0x000fc4000800063f */
[----:B------:R-:W-:Y:S02]  /*6bb0*/  ULOP3.LUT UR9, UR9, 0xfffffffe, URZ, 0xc0, !UPT ;  /* 0xfffffffe09097892 */ /* 0x000fe4000f8ec03f */
[----:B------:R-:W-:Y:S02]  /*6bc0*/  UISETP.GT.U32.AND UP0, UPT, UR8, 0xffff, UPT ;  /* 0x0000ffff0800788c */ /* 0x000fe4000bf04070 */
[----:B------:R-:W-:Y:S02]  /*6bd0*/  USHF.L.U32 UR10, UR11, UR9, URZ ;  /* 0x000000090b0a7299 */ /* 0x000fe4000800063f */
[----:B------:R-:W-:Y:S02]  /*6be0*/  ULOP3.LUT UR9, UR9, 0x1, URZ, 0xfc, !UPT ;  /* 0x0000000109097892 */ /* 0x000fe4000f8efc3f */
[----:B------:R-:W-:Y:S02]  /*6bf0*/  USEL UR8, UR8, 0xffff, !UP0 ;  /* 0x0000ffff08087887 */ /* 0x000fe4000c000000 */
[----:B------:R-:W-:-:S02]  /*6c00*/  USHF.L.U32 UR9, UR11, UR9, URZ ;  /* 0x000000090b097299 */ /* 0x000fc4000800063f */
[----:B------:R-:W-:Y:S02]  /*6c10*/  ULOP3.LUT UR8, UR8, 0xffff, URZ, 0xc0, !UPT ;  /* 0x0000ffff08087892 */ /* 0x000fe4000f8ec03f */
[----:B------:R-:W-:Y:S02]  /*6c20*/  ULOP3.LUT UR6, UR6, 0x40, URZ, 0xc0, !UPT ;  /* 0x0000004006067892 */ /* 0x000fe4000f8ec03f */
[----:B------:R-:W-:Y:S02]  /*6c30*/  ULOP3.LUT UR7, UR7, 0x1000, URZ, 0xc0, !UPT ;  /* 0x0000100007077892 */ /* 0x000fe4000f8ec03f */
[----:B------:R-:W-:Y:S02]  /*6c40*/  ULOP3.LUT UR19, UR10, UR9, URZ, 0xfc, !UPT ;  /* 0x000000090a137292 */ /* 0x000fe4000f8efc3f */
[----:B------:R-:W-:-:S12]  /*6c50*/  USHF.L.U32 UR18, UR18, UR8, URZ ;  /* 0x0000000812127299 */ /* 0x000fd8000800063f */
.L_x_179:
[----:B------:R-:W-:-:S03]  /*6c60*/  UMOV UR8, 0xffffffff ;  /* 0xffffffff00087882 */ /* 0x000fc60000000000 */
[----:B------:R-:W-:Y:S05]  /*6c70*/  BRA.DIV UR8, `(.L_x_168) ;  /* 0x0000000e08cc7947 */ /* 0x000fea000b800000 */
[----:B------:R-:W-:-:S13]  /*6c80*/  ELECT P6, URZ, PT ;  /* 0x00000000003f782f */ /* 0x000fda00038c0000 */
.L_x_191:
[----:B------:R-:W0:Y:S01]  /*6c90*/  LDC R4, c[0x0][0x28c] ;  /* 0x0000a300ff047b82 */ /* 0x000e220000000800 */
[----:B------:R-:W-:Y:S01]  /*6ca0*/  BSSY B1, `(.L_x_169) ;  /* 0x000003d000017945 */ /* 0x000fe20003800000 */
[----:B0-----:R-:W-:-:S13]  /*6cb0*/  ISETP.LT.OR P6, PT, R4, 0x1, !P6 ;  /* 0x000000010400780c */ /* 0x001fda00077c1670 */
[----:B------:R-:W-:Y:S05]  /*6cc0*/  @P6 BRA `(.L_x_170) ;  /* 0x0000000000e86947 */ /* 0x000fea0003800000 */
[----:B------:R-:W-:Y:S01]  /*6cd0*/  LEA R22, R22, UR27, 0x1 ;  /* 0x0000001b16167c11 */ /* 0x000fe2000f8e08ff */
[----:B------:R-:W-:Y:S01]  /*6ce0*/  IMAD.MOV.U32 R12, RZ, RZ, RZ ;  /* 0x000000ffff0c7224 */ /* 0x000fe200078e00ff */
[----:B------:R-:W-:Y:S01]  /*6cf0*/  LEA R18, R18, UR6, 0x7 ;  /* 0x0000000612127c11 */ /* 0x000fe2000f8e38ff */
[----:B------:R-:W-:Y:S02]  /*6d00*/  IMAD.U32 R14, RZ, RZ, UR26 ;  /* 0x0000001aff0e7e24 */ /* 0x000fe4000f8e00ff */
[----:B------:R-:W-:Y:S02]  /*6d10*/  IMAD.MOV.U32 R4, RZ, RZ, R3 ;  /* 0x000000ffff047224 */ /* 0x000fe400078e0003 */
[----:B------:R-:W-:Y:S02]  /*6d20*/  IMAD.MOV.U32 R5, RZ, RZ, R8 ;  /* 0x000000ffff057224 */ /* 0x000fe400078e0008 */
[----:B------:R-:W-:-:S07]  /*6d30*/  IMAD.SHL.U32 R22, R22, 0x20, RZ ;  /* 0x0000002016167824 */ /* 0x000fce00078e00ff */
.L_x_174:
[----:B------:R-:W0:Y:S01]  /*6d40*/  S2R R7, SR_CgaCtaId ;  /* 0x0000000000077919 */ /* 0x000e220000008800 */
[----:B------:R-:W-:-:S04]  /*6d50*/  MOV R6, 0x400 ;  /* 0x0000040000067802 */ /* 0x000fc80000000f00 */
[----:B0-----:R-:W-:Y:S02]  /*6d60*/  LEA R13, R7, R6, 0x18 ;  /* 0x00000006070d7211 */ /* 0x001fe400078ec0ff */
[----:B------:R-:W-:Y:S01]  /*6d70*/  SHF.L.U32 R6, R4, 0x1f, RZ ;  /* 0x0000001f04067819 */ /* 0x000fe200000006ff */
[----:B------:R-:W0:Y:S02]  /*6d80*/  @!P2 LDC R7, c[0x0][0x500] ;  /* 0x00014000ff07ab82 */ /* 0x000e240000000800 */
[----:B------:R-:W-:-:S04]  /*6d90*/  IMAD R11, R5, 0x8, R13 ;  /* 0x00000008050b7824 */ /* 0x000fc800078e020d */
[----:B------:R-:W1:Y:S02]  /*6da0*/  SYNCS.PHASECHK.TRANS64.TRYWAIT P1, [R11+URZ+0x18], R6 ;  /* 0x000018060b0075a7 */ /* 0x000e64000802017f */
[----:B-1----:R-:W-:Y:S05]  /*6db0*/  @!P1 BRA `(.L_x_171) ;  /* 0x0000000c009c9947 */ /* 0x002fea0003800000 */
.L_x_192:
[----:B-1----:R-:W-:Y:S01]  /*6dc0*/  PRMT R6, R9, 0x9910, RZ ;  /* 0x0000991009067816 */ /* 0x002fe200000000ff */
[----:B0-----:R0:W-:Y:S03]  /*6dd0*/  @!P2 SYNCS.ARRIVE.TRANS64 RZ, [R11+URZ], R7 ;  /* 0x000000070bffa9a7 */ /* 0x0011e6000800003f */
[----:B------:R-:W-:-:S13]  /*6de0*/  ISETP.NE.AND P1, PT, R6, 0x2, PT ;  /* 0x000000020600780c */ /* 0x000fda0003f25270 */
[----:B0-----:R-:W-:Y:S05]  /*6df0*/  @P1 BRA `(.L_x_172) ;  /* 0x0000000000041947 */ /* 0x001fea0003800000 */
[----:B------:R-:W-:Y:S01]  /*6e00*/  BPT.TRAP 0x1 ;  /* 0x000000040000795c */ /* 0x000fe20000300000 */
.L_x_172:
[----:B------:R-:W-:Y:S05]  /*6e10*/  @P0 BRA `(.L_x_173) ;  /* 0x0000000000040947 */ /* 0x000fea0003800000 */
[----:B------:R-:W-:Y:S01]  /*6e20*/  BPT.TRAP 0x1 ;  /* 0x000000040000795c */ /* 0x000fe20000300000 */
.L_x_173:
[----:B------:R-:W-:Y:S01]  /*6e30*/  LEA R6, R5, UR27, 0x1 ;  /* 0x0000001b05067c11 */ /* 0x000fe2000f8e08ff */
[----:B------:R-:W-:Y:S01]  /*6e40*/  VIADD R14, R14, 0xffffffff ;  /* 0xffffffff0e0e7836 */ /* 0x000fe20000000000 */
[----:B------:R-:W-:Y:S01]  /*6e50*/  R2UR UR22, R22 ;  /* 0x00000000161672ca */ /* 0x000fe200000e0000 */
[----:B------:R-:W-:Y:S01]  /*6e60*/  UIADD3 UR14, UP0, UR24, 0xf0, URZ ;  /* 0x000000f0180e7890 */ /* 0x000fe2000ff1e03f */
[----:B------:R-:W-:Y:S01]  /*6e70*/  R2UR UR9, R11 ;  /* 0x000000000b0972ca */ /* 0x000fe200000e0000 */
[----:B------:R-:W-:Y:S01]  /*6e80*/  IMAD.SHL.U32 R6, R6, 0x800, RZ ;  /* 0x0000080006067824 */ /* 0x000fe200078e00ff */
[----:B------:R-:W-:Y:S01]  /*6e90*/  R2UR UR10, R12 ;  /* 0x000000000c0a72ca */ /* 0x000fe200000e0000 */
[----:B------:R-:W-:Y:S01]  /*6ea0*/  UIADD3 UR30, UP1, UR24, 0x1f0, URZ ;  /* 0x000001f0181e7890 */ /* 0x000fe2000ff3e03f */
[----:B------:R-:W-:Y:S01]  /*6eb0*/  R2UR UR12, R19 ;  /* 0x00000000130c72ca */ /* 0x000fe200000e0000 */
[--C-:B------:R-:W-:Y:S01]  /*6ec0*/  IMAD R7, R6, 0x2, R13.reuse ;  /* 0x0000000206077824 */ /* 0x100fe200078e020d */
[----:B------:R-:W-:Y:S01]  /*6ed0*/  LEA R6, R5, UR7, 0xd ;  /* 0x0000000705067c11 */ /* 0x000fe2000f8e68ff */
[----:B------:R-:W-:Y:S01]  /*6ee0*/  UIADD3.X UR15, URZ, UR25, URZ, UP0, !UPT ;  /* 0x000000193f0f7290 */ /* 0x000fe200087fe43f */
[----:B------:R-:W-:Y:S01]  /*6ef0*/  R2UR UR23, R18 ;  /* 0x00000000121772ca */ /* 0x000fe200000e0000 */
[----:B------:R-:W-:Y:S01]  /*6f00*/  UPRMT UR20, URZ, 0x5410, UR18 ;  /* 0x000054103f147896 */ /* 0x000fe20008000012 */
[----:B------:R-:W-:Y:S01]  /*6f10*/  R2UR UR8, R7 ;  /* 0x00000000070872ca */ /* 0x000fe200000e0000 */
[----:B------:R-:W-:Y:S01]  /*6f20*/  IMAD R6, R6, 0x2, R13 ;  /* 0x0000000206067824 */ /* 0x000fe200078e020d */
[----:B------:R-:W-:Y:S01]  /*6f30*/  ISETP.GT.AND P3, PT, R14, 0x1, PT ;  /* 0x000000010e00780c */ /* 0x000fe20003f64270 */
[----:B------:R-:W-:Y:S01]  /*6f40*/  VIADD R5, R5, 0x1 ;  /* 0x0000000105057836 */ /* 0x000fe20000000000 */
[----:B------:R-:W-:Y:S01]  /*6f50*/  UPRMT UR28, URZ, 0x5410, UR19 ;  /* 0x000054103f1c7896 */ /* 0x000fe20008000013 */
[----:B------:R-:W-:Y:S01]  /*6f60*/  VIADD R12, R12, 0x40 ;  /* 0x000000400c0c7836 */ /* 0x000fe20000000000 */
[----:B------:R-:W-:Y:S01]  /*6f70*/  R2UR UR11, R6 ;  /* 0x00000000060b72ca */ /* 0x000fe200000e0000 */
[----:B------:R-:W-:Y:S01]  /*6f80*/  UIADD3.X UR31, URZ, UR25, URZ, UP1, !UPT ;  /* 0x000000193f1f7290 */ /* 0x000fe20008ffe43f */
[----:B------:R-:W-:Y:S01]  /*6f90*/  ISETP.NE.AND P1, PT, R5, 0x3, PT ;  /* 0x000000030500780c */ /* 0x000fe20003f25270 */
[----:B------:R-:W-:Y:S01]  /*6fa0*/  UMOV UR16, 0x0 ;  /* 0x0000000000107882 */ /* 0x000fe20000000000 */
[----:B------:R-:W-:-:S02]  /*6fb0*/  UMOV UR17, 0x10000000 ;  /* 0x1000000000117882 */ /* 0x000fc40000000000 */
[----:B------:R-:W-:Y:S01]  /*6fc0*/  SEL R7, RZ, 0x1, P1 ;  /* 0x00000001ff077807 */ /* 0x000fe20000800000 */
[----:B------:R-:W-:Y:S01]  /*6fd0*/  UIADD3 UR8, UR8, 0x100, URZ ;  /* 0x0000010008087890 */ /* 0x000fe2000fffe03f */
[----:B------:R-:W-:Y:S02]  /*6fe0*/  SEL R5, R5, RZ, P1 ;  /* 0x000000ff05057207 */ /* 0x000fe40000800000 */
[----:B------:R-:W-:-:S03]  /*6ff0*/  LOP3.LUT R4, R4, R7, RZ, 0x3c, !PT ;  /* 0x0000000704047212 */ /* 0x000fc600078e3cff */
[----:B------:R-:W-:-:S03]  /*7000*/  UIADD3 UR21, UR11, 0x6100, URZ ;  /* 0x000061000b157890 */ /* 0x000fc6000fffe03f */
[----:B------:R-:W-:Y:S02]  /*7010*/  UMOV UR11, UR22 ;  /* 0x00000016000b7c82 */ /* 0x000fe40008000000 */
[----:B------:R0:W-:Y:S02]  /*7020*/  UTMALDG.3D.MULTICAST [UR8], [UR14], UR20, desc[UR16] ;  /* 0x000010080e0073b4 */ /* 0x0001e40008011814 */
[----:B0-----:R-:W-:Y:S01]  /*7030*/  UMOV UR8, UR21 ;  /* 0x0000001500087c82 */ /* 0x001fe20008000000 */
[----:B------:R-:W-:Y:S02]  /*7040*/  UMOV UR11, UR23 ;  /* 0x00000017000b7c82 */ /* 0x000fe40008000000 */
[----:B------:R0:W-:Y:S02]  /*7050*/  UTMALDG.3D.MULTICAST [UR8], [UR30], UR28, desc[UR16] ;  /* 0x000010081e0073b4 */ /* 0x0001e4000801181c */
[----:B0-----:R-:W-:Y:S05]  /*7060*/  @P3 BRA `(.L_x_174) ;  /* 0xfffffffc00343947 */ /* 0x001fea000383ffff */
.L_x_170:
[----:B------:R-:W-:Y:S05]  /*7070*/  BSYNC B1 ;  /* 0x0000000000017941 */ /* 0x000fea0003800000 */
.L_x_169:
[----:B------:R-:W2:Y:S01]  /*7080*/  LDL.64 R20, [R1] ;  /* 0x0000000001147983 */ /* 0x000ea20000100a00 */
[----:B------:R-:W-:Y:S01]  /*7090*/  LOP3.LUT P4, RZ, R10, 0xff, RZ, 0xc0, !PT ;  /* 0x000000ff0aff7812 */ /* 0x000fe2000788c0ff */
[----:B------:R-:W-:Y:S01]  /*70a0*/  VIADD R7, R8, UR40 ;  /* 0x0000002808077c36 */ /* 0x000fe20008000000 */
[----:B------:R-:W-:Y:S01]  /*70b0*/  ULDC.64 UR8, c[0x0][0x650] ;  /* 0x0001940000087ab9 */ /* 0x000fe20000000a00 */
[----:B------:R-:W-:Y:S01]  /*70c0*/  IMAD.U32 R8, RZ, RZ, UR40 ;  /* 0x00000028ff087e24 */ /* 0x000fe2000f8e00ff */
[----:B------:R-:W-:Y:S01]  /*70d0*/  UISETP.GE.U32.AND UP0, UPT, UR40, 0x3, UPT ;  /* 0x000000032800788c */ /* 0x000fe2000bf06070 */
[----:B------:R-:W-:Y:S01]  /*70e0*/  BSSY B1, `(.L_x_175) ;  /* 0x000006b000017945 */ /* 0x000fe20003800000 */
[----:B------:R-:W-:Y:S01]  /*70f0*/  ISETP.GT.U32.AND P1, PT, R7, 0x2, PT ;  /* 0x000000020700780c */ /* 0x000fe20003f24070 */
[----:B------:R-:W-:Y:S01]  /*7100*/  IMAD.MOV.U32 R22, RZ, RZ, -0x1 ;  /* 0xffffffffff167424 */ /* 0x000fe200078e00ff */
[----:B------:R-:W-:Y:S01]  /*7110*/  PRMT R10, RZ, 0x7610, R10 ;  /* 0x00007610ff0a7816 */ /* 0x000fe2000000000a */
[----:B------:R-:W-:Y:S01]  /*7120*/  IMAD.MOV.U32 R18, RZ, RZ, -0x1 ;  /* 0xffffffffff127424 */ /* 0x000fe200078e00ff */
[----:B------:R-:W-:Y:S01]  /*7130*/  ISETP.LT.U32.AND P1, PT, R8, 0x3, P1 ;  /* 0x000000030800780c */ /* 0x000fe20000f21070 */
[----:B------:R-:W-:Y:S01]  /*7140*/  IMAD.MOV.U32 R19, RZ, RZ, -0x1 ;  /* 0xffffffffff137424 */ /* 0x000fe200078e00ff */
[----:B------:R-:W-:Y:S01]  /*7150*/  PLOP3.LUT P3, PT, PT, PT, UP0, 0x80, 0x0 ;  /* 0x000000000000781c */ /* 0x000fe20003f6f008 */
[----:B------:R-:W0:Y:S01]  /*7160*/  @P4 S2R R5, SR_CgaCtaId ;  /* 0x0000000000054919 */ /* 0x000e220000008800 */
[----:B------:R-:W-:-:S04]  /*7170*/  @P4 MOV R4, 0x400 ;  /* 0x0000040000044802 */ /* 0x000fc80000000f00 */
[----:B0-----:R-:W-:Y:S01]  /*7180*/  @P4 LEA R6, R5, R4, 0x18 ;  /* 0x0000000405064211 */ /* 0x001fe200078ec0ff */
[----:B------:R-:W-:Y:S01]  /*7190*/  IMAD.WIDE.U32 R4, R7, -0x55555555, RZ ;  /* 0xaaaaaaab07047825 */ /* 0x000fe200078e00ff */
[----:B------:R-:W-:Y:S02]  /*71a0*/  SEL R4, RZ, 0x1, !P1 ;  /* 0x00000001ff047807 */ /* 0x000fe40004800000 */
[----:B------:R0:W-:Y:S02]  /*71b0*/  @P4 SYNCS.ARRIVE.TRANS64.A1T0 RZ, [R6+URZ+0x68], RZ ;  /* 0x000068ff06ff49a7 */ /* 0x0001e4000810003f */
[----:B------:R-:W-:Y:S02]  /*71c0*/  LOP3.LUT R3, R3, R4, RZ, 0x3c, !PT ;  /* 0x0000000403037212 */ /* 0x000fe400078e3cff */
[----:B------:R-:W-:Y:S02]  /*71d0*/  PRMT R4, RZ, 0x7610, R4 ;  /* 0x00007610ff047816 */ /* 0x000fe40000000004 */
[----:B0-----:R-:W-:-:S04]  /*71e0*/  SHF.R.U32.HI R6, RZ, 0x1, R5 ;  /* 0x00000001ff067819 */ /* 0x001fc80000011605 */
[----:B------:R-:W-:Y:S01]  /*71f0*/  @P3 LOP3.LUT R3, R3, 0x1, R6, 0x78, !PT ;  /* 0x0000000103033812 */ /* 0x000fe200078e7806 */
[----:B------:R-:W-:Y:S01]  /*7200*/  IMAD R8, R6, -0x3, R7 ;  /* 0xfffffffd06087824 */ /* 0x000fe200078e0207 */
[----:B--2---:R-:W-:-:S04]  /*7210*/  IADD3 R16, P4, R16, R20, RZ ;  /* 0x0000001410107210 */ /* 0x004fc80007f9e0ff */
[----:B------:R-:W-:Y:S01]  /*7220*/  ISETP.GE.U32.AND P1, PT, R16, UR8, PT ;  /* 0x0000000810007c0c */ /* 0x000fe2000bf26070 */
[----:B------:R-:W-:-:S05]  /*7230*/  IMAD.X R17, R17, 0x1, R0, P4 ;  /* 0x0000000111117824 */ /* 0x000fca00020e0600 */
[----:B------:R-:W-:-:S13]  /*7240*/  ISETP.GE.U32.AND.EX P1, PT, R17, UR9, PT, P1 ;  /* 0x0000000911007c0c */ /* 0x000fda000bf26110 */
[----:B------:R-:W-:Y:S05]  /*7250*/  @P1 BRA `(.L_x_176) ;  /* 0x00000004004c1947 */ /* 0x000fea0003800000 */
[----:B------:R-:W0:Y:S01]  /*7260*/  S2R R12, SR_CTAID.X ;  /* 0x00000000000c7919 */ /* 0x000e220000002500 */
[----:B------:R-:W-:Y:S01]  /*7270*/  ULDC.64 UR8, c[0x0][0x628] ;  /* 0x00018a0000087ab9 */ /* 0x000fe20000000a00 */
[----:B------:R-:W1:Y:S01]  /*7280*/  LDC R13, c[0x0][0x144] ;  /* 0x00005100ff0d7b82 */ /* 0x000e620000000800 */
[----:B------:R-:W-:Y:S01]  /*7290*/  ISETP.NE.U32.AND P1, PT, RZ, UR8, PT ;  /* 0x00000008ff007c0c */ /* 0x000fe2000bf25070 */
[----:B------:R-:W2:Y:S01]  /*72a0*/  S2R R11, SR_CTAID.Y ;  /* 0x00000000000b7919 */ /* 0x000ea20000002600 */
[----:B------:R-:W-:Y:S01]  /*72b0*/  ULDC UR10, c[0x0][0x150] ;  /* 0x00005400000a7ab9 */ /* 0x000fe20000000800 */
[----:B------:R-:W-:Y:S01]  /*72c0*/  ULDC UR11, c[0x0][0x630] ;  /* 0x00018c00000b7ab9 */ /* 0x000fe20000000800 */
[----:B------:R-:W-:Y:S01]  /*72d0*/  ISETP.NE.AND.EX P1, PT, RZ, UR9, PT, P1 ;  /* 0x00000009ff007c0c */ /* 0x000fe2000bf25310 */
[----:B------:R-:W-:Y:S01]  /*72e0*/  IMAD.MOV.U32 R4, RZ, RZ, R16 ;  /* 0x000000ffff047224 */ /* 0x000fe200078e0010 */
[----:B0-----:R-:W-:-:S05]  /*72f0*/  I2FP.F32.U32 R5, R12 ;  /* 0x0000000c00057245 */ /* 0x001fca0000201000 */
[----:B------:R-:W-:Y:S01]  /*7300*/  FMUL R14, R5, UR10 ;  /* 0x0000000a050e7c20 */ /* 0x000fe20008400000 */
[----:B------:R-:W-:-:S05]  /*7310*/  IMAD.MOV.U32 R5, RZ, RZ, R17 ;  /* 0x000000ffff057224 */ /* 0x000fca00078e0011 */
[----:B--2---:R-:W-:Y:S05]  /*7320*/  @!P1 BRA `(.L_x_177) ;  /* 0x0000000000289947 */ /* 0x004fea0003800000 */
[----:B------:R-:W-:Y:S02]  /*7330*/  ULDC UR10, c[0x0][0x634] ;  /* 0x00018d00000a7ab9 */ /* 0x000fe40000000800 */
[----:B------:R-:W-:-:S05]  /*7340*/  IADD3 R5, P1, R16, UR10, RZ ;  /* 0x0000000a10057c10 */ /* 0x000fca000ff3e0ff */
[----:B------:R-:W-:-:S04]  /*7350*/  IMAD.X R15, RZ, RZ, R17, P1 ;  /* 0x000000ffff0f7224 */ /* 0x000fc800008e0611 */
[----:B------:R-:W-:-:S04]  /*7360*/  IMAD.WIDE.U32 R6, R15, UR8, RZ ;  /* 0x000000080f067c25 */ /* 0x000fc8000f8e00ff */
[----:B------:R-:W-:-:S04]  /*7370*/  IMAD.WIDE.U32 R6, P1, R5, UR9, R6 ;  /* 0x0000000905067c25 */ /* 0x000fc8000f820006 */
[----:B------:R-:W-:-:S04]  /*7380*/  IMAD.WIDE.U32 R4, R5, UR8, RZ ;  /* 0x0000000805047c25 */ /* 0x000fc8000f8e00ff */
[----:B------:R-:W-:Y:S01]  /*7390*/  IMAD.MOV.U32 R4, RZ, RZ, R7 ;  /* 0x000000ffff047224 */ /* 0x000fe200078e0007 */
[----:B------:R-:W-:Y:S01]  /*73a0*/  IADD3 RZ, P3, R5, R6, RZ ;  /* 0x0000000605ff7210 */ /* 0x000fe20007f7e0ff */
[----:B------:R-:W-:-:S04]  /*73b0*/  IMAD.X R5, RZ, RZ, RZ, P1 ;  /* 0x000000ffff057224 */ /* 0x000fc800008e06ff */
[----:B------:R-:W-:-:S08]  /*73c0*/  IMAD.WIDE.U32.X R4, R15, UR9, R4, P3 ;  /* 0x000000090f047c25 */ /* 0x000fd000098e0404 */
.L_x_177:
[--C-:B------:R-:W-:Y:S01]  /*73d0*/  SHF.R.U64 R19, R4, UR11, R5.reuse ;  /* 0x0000000b04137c19 */ /* 0x100fe20008001205 */
[----:B------:R-:W0:Y:S01]  /*73e0*/  F2I.U32.TRUNC.NTZ R14, R14 ;  /* 0x0000000e000e7305 */ /* 0x000e22000020f000 */
[----:B------:R-:W-:Y:S01]  /*73f0*/  SHF.R.U32.HI R4, RZ, UR11, R5 ;  /* 0x0000000bff047c19 */ /* 0x000fe20008011605 */
[----:B------:R-:W-:Y:S01]  /*7400*/  ULDC.64 UR8, c[0x0][0x620] ;  /* 0x0001880000087ab9 */ /* 0x000fe20000000a00 */
[----:B------:R-:W-:Y:S01]  /*7410*/  IADD3 R7, P1, RZ, -R19, RZ ;  /* 0x80000013ff077210 */ /* 0x000fe20007f3e0ff */
[----:B------:R-:W-:Y:S01]  /*7420*/  ULDC.64 UR10, c[0x0][0x640] ;  /* 0x00019000000a7ab9 */ /* 0x000fe20000000a00 */
[----:B------:R-:W2:Y:S03]  /*7430*/  LDC R18, c[0x0][0x148] ;  /* 0x00005200ff127b82 */ /* 0x000ea60000000800 */
[----:B------:R-:W-:Y:S01]  /*7440*/  IMAD.X R4, RZ, RZ, ~R4, P1 ;  /* 0x000000ffff047224 */ /* 0x000fe200008e0e04 */
[----:B------:R-:W-:-:S03]  /*7450*/  ISETP.NE.U32.AND P1, PT, RZ, UR10, PT ;  /* 0x0000000aff007c0c */ /* 0x000fc6000bf25070 */
[----:B------:R-:W-:Y:S01]  /*7460*/  IMAD R6, R4, UR8, RZ ;  /* 0x0000000804067c24 */ /* 0x000fe2000f8e02ff */
[----:B------:R-:W-:Y:S01]  /*7470*/  ISETP.NE.AND.EX P1, PT, RZ, UR11, PT, P1 ;  /* 0x0000000bff007c0c */ /* 0x000fe2000bf25310 */
[----:B------:R-:W-:Y:S01]  /*7480*/  IMAD.WIDE.U32 R4, R7, UR8, R16 ;  /* 0x0000000807047c25 */ /* 0x000fe2000f8e0010 */
[----:B------:R-:W-:-:S03]  /*7490*/  ULDC UR8, c[0x0][0x618] ;  /* 0x0001860000087ab9 */ /* 0x000fc60000000800 */
[----:B------:R-:W-:Y:S01]  /*74a0*/  IMAD R7, R7, UR9, R6 ;  /* 0x0000000907077c24 */ /* 0x000fe2000f8e0206 */
[----:B------:R-:W-:Y:S01]  /*74b0*/  ULDC UR9, c[0x0][0x154] ;  /* 0x0000550000097ab9 */ /* 0x000fe20000000800 */
[----:B0-----:R-:W-:Y:S02]  /*74c0*/  IMAD.MOV R6, RZ, RZ, -R14 ;  /* 0x000000ffff067224 */ /* 0x001fe400078e0a0e */
[----:B------:R-:W-:Y:S02]  /*74d0*/  IMAD.IADD R5, R5, 0x1, R7 ;  /* 0x0000000105057824 */ /* 0x000fe400078e0207 */
[----:B-1----:R-:W-:Y:S01]  /*74e0*/  IMAD R12, R13, R6, R12 ;  /* 0x000000060d0c7224 */ /* 0x002fe200078e020c */
[----:B------:R-:W-:Y:S02]  /*74f0*/  I2FP.F32.U32 R6, R11 ;  /* 0x0000000b00067245 */ /* 0x000fe40000201000 */
[--C-:B------:R-:W-:Y:S02]  /*7500*/  SHF.R.U64 R13, R4, UR8, R5.reuse ;  /* 0x00000008040d7c19 */ /* 0x100fe40008001205 */
[----:B------:R-:W-:Y:S01]  /*7510*/  SHF.R.U32.HI R4, RZ, UR8, R5 ;  /* 0x00000008ff047c19 */ /* 0x000fe20008011605 */
[----:B------:R-:W-:Y:S01]  /*7520*/  FMUL R6, R6, UR9 ;  /* 0x0000000906067c20 */ /* 0x000fe20008400000 */
[----:B------:R-:W-:-:S02]  /*7530*/  ULDC UR8, c[0x0][0x608] ;  /* 0x0001820000087ab9 */ /* 0x000fc40000000800 */
[--C-:B------:R-:W-:Y:S01]  /*7540*/  SHF.R.U64 R15, R13, UR8, R4.reuse ;  /* 0x000000080d0f7c19 */ /* 0x100fe20008001204 */
[----:B------:R0:W1:Y:S01]  /*7550*/  F2I.U32.TRUNC.NTZ R20, R6 ;  /* 0x0000000600147305 */ /* 0x000062000020f000 */
[----:B------:R-:W-:Y:S01]  /*7560*/  SHF.R.U32.HI R4, RZ, UR8, R4 ;  /* 0x00000008ff047c19 */ /* 0x000fe20008011604 */
[----:B------:R-:W-:-:S03]  /*7570*/  ULDC UR8, c[0x0][0x658] ;  /* 0x0001960000087ab9 */ /* 0x000fc60000000800 */
[--C-:B------:R-:W-:Y:S02]  /*7580*/  SHF.R.U64 R14, R15, UR8, R4.reuse ;  /* 0x000000080f0e7c19 */ /* 0x100fe40008001204 */
[----:B------:R-:W-:-:S03]  /*7590*/  SHF.R.U32.HI R21, RZ, UR8, R4 ;  /* 0x00000008ff157c19 */ /* 0x000fc60008011604 */
[----:B------:R-:W-:Y:S02]  /*75a0*/  IMAD.MOV.U32 R4, RZ, RZ, R14 ;  /* 0x000000ffff047224 */ /* 0x000fe400078e000e */
[----:B------:R-:W-:Y:S01]  /*75b0*/  IMAD.MOV.U32 R5, RZ, RZ, R21 ;  /* 0x000000ffff057224 */ /* 0x000fe200078e0015 */
[----:B0-----:R-:W-:Y:S06]  /*75c0*/  @!P1 BRA `(.L_x_178) ;  /* 0x0000000000289947 */ /* 0x001fec0003800000 */
        /* <DEDUP_REMOVED lines=10> */
.L_x_178:
[----:B------:R-:W-:Y:S01]  /*7670*/  ISETP.NE.AND P1, PT, R2, 0x1, PT ;  /* 0x000000010200780c */ /* 0x000fe20003f25270 */
[----:B------:R-:W-:Y:S01]  /*7680*/  ULDC UR8, c[0x0][0x648] ;  /* 0x0001920000087ab9 */ /* 0x000fe20000000800 */
[----:B------:R-:W-:Y:S01]  /*7690*/  LOP3.LUT R15, R15, UR13, RZ, 0xc0, !PT ;  /* 0x0000000d0f0f7c12 */ /* 0x000fe2000f8ec0ff */
[----:B-1----:R-:W-:Y:S01]  /*76a0*/  IMAD.MOV R20, RZ, RZ, -R20 ;  /* 0x000000ffff147224 */ /* 0x002fe200078e0a14 */
[----:B------:R-:W-:Y:S01]  /*76b0*/  SHF.R.U64 R4, R4, UR8, R5 ;  /* 0x0000000804047c19 */ /* 0x000fe20008001205 */
[----:B------:R-:W-:Y:S01]  /*76c0*/  ULDC UR8, c[0x0][0x638] ;  /* 0x00018e0000087ab9 */ /* 0x000fe20000000800 */
[----:B------:R-:W-:Y:S01]  /*76d0*/  LOP3.LUT R13, R13, UR4, RZ, 0xc0, !PT ;  /* 0x000000040d0d7c12 */ /* 0x000fe2000f8ec0ff */
[----:B------:R-:W-:Y:S02]  /*76e0*/  ULDC UR9, c[0x0][0x610] ;  /* 0x0001840000097ab9 */ /* 0x000fe40000000800 */
[----:B------:R-:W-:Y:S02]  /*76f0*/  IMAD.MOV R5, RZ, RZ, -R4 ;  /* 0x000000ffff057224 */ /* 0x000fe400078e0a04 */
[----:B------:R-:W-:-:S02]  /*7700*/  IMAD R15, R4, UR5, R15 ;  /* 0x00000005040f7c24 */ /* 0x000fc4000f8e020f */
[----:B--2---:R-:W-:Y:S02]  /*7710*/  @P1 IMAD R12, R18, R20, R11 ;  /* 0x00000014120c1224 */ /* 0x004fe400078e020b */
[----:B------:R-:W-:Y:S01]  /*7720*/  IMAD R14, R5, UR8, R14 ;  /* 0x00000008050e7c24 */ /* 0x000fe2000f8e020e */
[----:B------:R-:W-:Y:S01]  /*7730*/  ULDC UR8, c[0x0][0x600] ;  /* 0x0001800000087ab9 */ /* 0x000fe20000000800 */
[----:B------:R-:W-:Y:S02]  /*7740*/  IMAD R12, R15, UR9, R12 ;  /* 0x000000090f0c7c24 */ /* 0x000fe4000f8e020c */
[----:B------:R-:W-:Y:S02]  /*7750*/  IMAD R5, R14, UR8, R13 ;  /* 0x000000080e057c24 */ /* 0x000fe4000f8e020d */
[----:B------:R-:W-:-:S03]  /*7760*/  IMAD.MOV.U32 R4, RZ, RZ, 0x1 ;  /* 0x00000001ff047424 */ /* 0x000fc600078e00ff */
[----:B------:R-:W-:Y:S02]  /*7770*/  SEL R18, R5, R12, !P1 ;  /* 0x0000000c05127207 */ /* 0x000fe40004800000 */
[----:B------:R-:W-:-:S07]  /*7780*/  SEL R22, R12, R5, !P1 ;  /* 0x000000050c167207 */ /* 0x000fce0004800000 */
.L_x_176:
[----:B------:R-:W-:Y:S05]  /*7790*/  BSYNC B1 ;  /* 0x0000000000017941 */ /* 0x000fea0003800000 */
.L_x_175:
[----:B------:R-:W-:-:S13]  /*77a0*/  LOP3.LUT P1, RZ, R4, 0xff, RZ, 0xc0, !PT ;  /* 0x000000ff04ff7812 */ /* 0x000fda000782c0ff */
[----:B------:R-:W-:Y:S05]  /*77b0*/  @P1 BRA `(.L_x_179) ;  /* 0xfffffff400281947 */ /* 0x000fea000383ffff */
[----:B------:R-:W-:Y:S05]  /*77c0*/  BSYNC B0 ;  /* 0x0000000000007941 */ /* 0x000fea0003800000 */
.L_x_167:
[----:B------:R-:W-:-:S03]  /*77d0*/  UMOV UR8, 0xffffffff ;  /* 0xffffffff00087882 */ /* 0x000fc60000000000 */
[----:B------:R-:W-:Y:S05]  /*77e0*/  BRA.DIV UR8, `(.L_x_180) ;  /* 0x0000000608247947 */ /* 0x000fea000b800000 */
[----:B------:R-:W-:-:S13]  /*77f0*/  ELECT P6, URZ, PT ;  /* 0x00000000003f782f */ /* 0x000fda00038c0000 */
.L_x_195:
[----:B------:R-:W-:Y:S04]  /*7800*/  BSSY B0, `(.L_x_181) ;  /* 0x0000022000007945 */ /* 0x000fe80003800000 */
[----:B------:R-:W-:Y:S05]  /*7810*/  @!P6 BRA `(.L_x_182) ;  /* 0x000000000080e947 */ /* 0x000fea0003800000 */
[----:B------:R-:W-:-:S04]  /*7820*/  LOP3.LUT R23, R23, 0x2, RZ, 0xfc, !PT ;  /* 0x0000000217177812 */ /* 0x000fc800078efcff */
[----:B------:R-:W-:-:S13]  /*7830*/  ISETP.NE.AND P0, PT, R23, 0x3, PT ;  /* 0x000000031700780c */ /* 0x000fda0003f05270 */
[----:B------:R-:W-:Y:S05]  /*7840*/  @!P0 BRA `(.L_x_183) ;  /* 0x0000000000048947 */ /* 0x000fea0003800000 */
[----:B------:R-:W-:Y:S01]  /*7850*/  BPT.TRAP 0x1 ;  /* 0x000000040000795c */ /* 0x000fe20000300000 */
.L_x_183:
[----:B------:R-:W0:Y:S01]  /*7860*/  S2R R5, SR_CgaCtaId ;  /* 0x0000000000057919 */ /* 0x000e220000008800 */
[----:B------:R-:W-:Y:S02]  /*7870*/  MOV R0, 0x400 ;  /* 0x0000040000007802 */ /* 0x000fe40000000f00 */
[----:B------:R-:W-:Y:S02]  /*7880*/  SHF.L.U32 R2, R3, 0x1f, RZ ;  /* 0x0000001f03027819 */ /* 0x000fe400000006ff */
[----:B0-----:R-:W-:-:S05]  /*7890*/  LEA R5, R5, R0, 0x18 ;  /* 0x0000000005057211 */ /* 0x001fca00078ec0ff */
[----:B------:R-:W-:-:S04]  /*78a0*/  VIADD R5, R5, 0x18 ;  /* 0x0000001805057836 */ /* 0x000fc80000000000 */
[C---:B------:R-:W-:Y:S02]  /*78b0*/  IMAD R7, R8.reuse, 0x8, R5 ;  /* 0x0000000808077824 */ /* 0x040fe400078e0205 */
[----:B------:R-:W-:Y:S02]  /*78c0*/  VIADD R8, R8, 0x1 ;  /* 0x0000000108087836 */ /* 0x000fe40000000000 */
[----:B------:R-:W0:Y:S03]  /*78d0*/  SYNCS.PHASECHK.TRANS64.TRYWAIT P0, [R7+URZ], R2 ;  /* 0x00000002070075a7 */ /* 0x000e26000800017f */
[----:B------:R-:W-:-:S04]  /*78e0*/  ISETP.NE.AND P1, PT, R8, 0x3, PT ;  /* 0x000000030800780c */ /* 0x000fc80003f25270 */
[----:B------:R-:W-:Y:S02]  /*78f0*/  SEL R0, RZ, 0x1, P1 ;  /* 0x00000001ff007807 */ /* 0x000fe40000800000 */
[----:B------:R-:W-:Y:S02]  /*7900*/  SEL R8, R8, RZ, P1 ;  /* 0x000000ff08087207 */ /* 0x000fe40000800000 */
[----:B------:R-:W-:-:S03]  /*7910*/  LOP3.LUT R9, R3, R0, RZ, 0x3c, !PT ;  /* 0x0000000003097212 */ /* 0x000fc600078e3cff */
[----:B------:R-:W-:Y:S01]  /*7920*/  IMAD R4, R8, 0x8, R5 ;  /* 0x0000000808047824 */ /* 0x000fe200078e0205 */
[----:B------:R-:W-:Y:S01]  /*7930*/  SHF.L.U32 R3, R9, 0x1f, RZ ;  /* 0x0000001f09037819 */ /* 0x000fe200000006ff */
[----:B0-----:R-:W-:Y:S06]  /*7940*/  @!P0 BRA `(.L_x_184) ;  /* 0x0000000000ec8947 */ /* 0x001fec0003800000 */
.L_x_196:
[----:B------:R-:W1:Y:S01]  /*7950*/  SYNCS.PHASECHK.TRANS64.TRYWAIT P0, [R4+URZ], R3 ;  /* 0x00000003040075a7 */ /* 0x000e62000800017f */
[----:B------:R-:W-:-:S05]  /*7960*/  VIADD R0, R8, 0x1 ;  /* 0x0000000108007836 */ /* 0x000fca0000000000 */
[----:B------:R-:W-:-:S04]  /*7970*/  ISETP.NE.AND P1, PT, R0, 0x3, PT ;  /* 0x000000030000780c */ /* 0x000fc80003f25270 */
[----:B0-----:R-:W-:Y:S02]  /*7980*/  SEL R2, RZ, 0x1, P1 ;  /* 0x00000001ff027807 */ /* 0x001fe40000800000 */
[----:B------:R-:W-:Y:S02]  /*7990*/  SEL R0, R0, RZ, P1 ;  /* 0x000000ff00007207 */ /* 0x000fe40000800000 */
[----:B------:R-:W-:Y:S01]  /*79a0*/  LOP3.LUT R2, R9, R2, RZ, 0x3c, !PT ;  /* 0x0000000209027212 */ /* 0x000fe200078e3cff */
[----:B-1----:R-:W-:Y:S06]  /*79b0*/  @!P0 BRA `(.L_x_185) ;  /* 0x0000000000e48947 */ /* 0x002fec0003800000 */
.L_x_197:
[----:B------:R-:W-:Y:S01]  /*79c0*/  IMAD R5, R0, 0x8, R5 ;  /* 0x0000000800057824 */ /* 0x000fe200078e0205 */
[----:B------:R-:W-:-:S07]  /*79d0*/  SHF.L.U32 R0, R2, 0x1f, RZ ;  /* 0x0000001f02007819 */ /* 0x000fce00000006ff */
.L_x_186:
[----:B-1----:R1:W2:Y:S02]  /*79e0*/  SYNCS.PHASECHK.TRANS64.TRYWAIT P0, [R5+URZ], R0 ;  /* 0x00000000050075a7 */ /* 0x0022a4000800017f */
[----:B--2---:R-:W-:Y:S05]  /*79f0*/  @!P0 NANOSLEEP.SYNCS 0x989680 ;  /* 0x009896800000895d */ /* 0x004fea0003900000 */
[----:B------:R-:W2:Y:S02]  /*7a00*/  @!P0 SYNCS.PHASECHK.TRANS64 P0, [R5+URZ], R0 ;  /* 0x00000000050085a7 */ /* 0x000ea4000800007f */
[----:B--2---:R-:W-:Y:S05]  /*7a10*/  @!P0 BRA `(.L_x_186) ;  /* 0xfffffffc00f08947 */ /* 0x004fea000383ffff */
.L_x_182:
[----:B------:R-:W-:Y:S05]  /*7a20*/  BSYNC B0 ;  /* 0x0000000000007941 */ /* 0x000fea0003800000 */
.L_x_181:
[----:B------:R-:W-:Y:S05]  /*7a30*/  EXIT ;  /* 0x000000000000794d */ /* 0x000fea0003800000 */
.L_x_19:
[----:B0-----:R-:W-:-:S04]  /*7a40*/  IMAD.U32 R3, RZ, RZ, UR43 ;  /* 0x0000002bff037e24 */ /* 0x001fc8000f8e00ff */
[----:B------:R0:W1:Y:S03]  /*7a50*/  SYNCS.PHASECHK.TRANS64.TRYWAIT P0, [R3+URZ+-0x8], R0 ;  /* 0xfffff800030075a7 */ /* 0x000066000800017f */
[----:B-1----:R-:W-:Y:S05]  /*7a60*/  @!P0 NANOSLEEP.SYNCS 0x989680 ;  /* 0x009896800000895d */ /* 0x002fea0003900000 */
[----:B------:R-:W1:Y:S02]  /*7a70*/  @!P0 SYNCS.PHASECHK.TRANS64 P0, [R3+URZ+-0x8], R0 ;  /* 0xfffff800030085a7 */ /* 0x000e64000800007f */
[----:B-1----:R-:W-:Y:S05]  /*7a80*/  @!P0 BRA `(.L_x_19) ;  /* 0xfffffffc00ec8947 */ /* 0x002fea000383ffff */
[----:B------:R-:W-:Y:S05]  /*7a90*/  BRA `(.L_x_187) ;  /* 0xffffff9c003c7947 */ /* 0x000fea000383ffff */
.L_x_24:
[----:B-1----:R1:W2:Y:S02]  /*7aa0*/  SYNCS.PHASECHK.TRANS64.TRYWAIT P1, [R3+URZ], R0 ;  /* 0x00000000030075a7 */ /* 0x0022a4000802017f */
[----:B--2---:R-:W-:Y:S05]  /*7ab0*/  @!P1 NANOSLEEP.SYNCS 0x989680 ;  /* 0x009896800000995d */ /* 0x004fea0003900000 */
[----:B------:R-:W2:Y:S02]  /*7ac0*/  @!P1 SYNCS.PHASECHK.TRANS64 P1, [R3+URZ], R0 ;  /* 0x00000000030095a7 */ /* 0x000ea4000802007f */
[----:B--2---:R-:W-:Y:S05]  /*7ad0*/  @!P1 BRA `(.L_x_24) ;  /* 0xfffffffc00f09947 */ /* 0x004fea000383ffff */
[----:B------:R-:W-:Y:S05]  /*7ae0*/  BRA `(.L_x_23) ;  /* 0xffffff9c00b07947 */ /* 0x000fea000383ffff */
.L_x_29:
[----:B-1----:R-:W-:-:S04]  /*7af0*/  IMAD.U32 R5, RZ, RZ, UR4 ;  /* 0x00000004ff057e24 */ /* 0x002fc8000f8e00ff */
[----:B------:R1:W2:Y:S03]  /*7b00*/  SYNCS.PHASECHK.TRANS64.TRYWAIT P1, [R5+URZ], R4 ;  /* 0x00000004050075a7 */ /* 0x0002a6000802017f */
[----:B--2---:R-:W-:Y:S05]  /*7b10*/  @!P1 NANOSLEEP.SYNCS 0x989680 ;  /* 0x009896800000995d */ /* 0x004fea0003900000 */
[----:B------:R-:W2:Y:S02]  /*7b20*/  @!P1 SYNCS.PHASECHK.TRANS64 P1, [R5+URZ], R4 ;  /* 0x00000004050095a7 */ /* 0x000ea4000802007f */
[----:B--2---:R-:W-:Y:S05]  /*7b30*/  @!P1 BRA `(.L_x_29) ;  /* 0xfffffffc00ec9947 */ /* 0x004fea000383ffff */
[----:B------:R-:W-:Y:S05]  /*7b40*/  BRA `(.L_x_28) ;  /* 0xffffffa000807947 */ /* 0x000fea000383ffff */
.L_x_35:
[----:B0-----:R-:W-:-:S04]  /*7b50*/  IMAD.U32 R3, RZ, RZ, UR43 ;  /* 0x0000002bff037e24 */ /* 0x001fc8000f8e00ff */
[----:B------:R0:W1:Y:S03]  /*7b60*/  SYNCS.PHASECHK.TRANS64.TRYWAIT P0, [R3+URZ+0x8], R0 ;  /* 0x00000800030075a7 */ /* 0x000066000800017f */
[----:B-1----:R-:W-:Y:S05]  /*7b70*/  @!P0 NANOSLEEP.SYNCS 0x989680 ;  /* 0x009896800000895d */ /* 0x002fea0003900000 */
[----:B------:R-:W1:Y:S02]  /*7b80*/  @!P0 SYNCS.PHASECHK.TRANS64 P0, [R3+URZ+0x8], R0 ;  /* 0x00000800030085a7 */ /* 0x000e64000800007f */
[----:B-1----:R-:W-:Y:S05]  /*7b90*/  @!P0 BRA `(.L_x_35) ;  /* 0xfffffffc00ec8947 */ /* 0x002fea000383ffff */
[----:B------:R-:W-:Y:S05]  /*7ba0*/  BRA `(.L_x_188) ;  /* 0xffffffa400c07947 */ /* 0x000fea000383ffff */
.L_x_168:
[----:B------:R-:W-:Y:S01]  /*7bb0*/  BSSY B1, `(.L_x_189) ;  /* 0x0000006000017945 */ /* 0x000fe20003800000 */
[----:B------:R-:W-:-:S07]  /*7bc0*/  IMAD.MOV.U32 R15, RZ, RZ, -0x1 ;  /* 0xffffffffff0f7424 */ /* 0x000fce00078e00ff */
[----:B-----5:R-:W-:Y:S05]  /*7bd0*/  WARPSYNC.COLLECTIVE R15, `(.L_x_190) ;  /* 0x000000000f0c7348 */ /* 0x020fea0003c00000 */
[----:B------:R-:W-:Y:S02]  /*7be0*/  ELECT P6, UR62, PT ;  /* 0x00000000003e782f */ /* 0x000fe400038c0000 */
[----:B------:R-:W-:Y:S01]  /*7bf0*/  MOV R14, UR62 ;  /* 0x0000003e000e7c02 */ /* 0x000fe20008000f00 */
[----:B-----5:R-:W-:Y:S10]  /*7c00*/  ENDCOLLECTIVE ;  /* 0x000000000000791b */ /* 0x020ff40003800000 */
.L_x_190:
[----:B------:R-:W-:Y:S05]  /*7c10*/  BSYNC B1 ;  /* 0x0000000000017941 */ /* 0x000fea0003800000 */
.L_x_189:
[----:B------:R-:W-:Y:S05]  /*7c20*/  BRA `(.L_x_191) ;  /* 0xfffffff000187947 */ /* 0x000fea000383ffff */
.L_x_171:
[----:B-1----:R1:W2:Y:S02]  /*7c30*/  SYNCS.PHASECHK.TRANS64.TRYWAIT P1, [R11+URZ+0x18], R6 ;  /* 0x000018060b0075a7 */ /* 0x0022a4000802017f */
[----:B--2---:R-:W-:Y:S05]  /*7c40*/  @!P1 NANOSLEEP.SYNCS 0x989680 ;  /* 0x009896800000995d */ /* 0x004fea0003900000 */
[----:B------:R-:W2:Y:S02]  /*7c50*/  @!P1 SYNCS.PHASECHK.TRANS64 P1, [R11+URZ+0x18], R6 ;  /* 0x000018060b0095a7 */ /* 0x000ea4000802007f */
[----:B--2---:R-:W-:Y:S05]  /*7c60*/  @!P1 BRA `(.L_x_171) ;  /* 0xfffffffc00f09947 */ /* 0x004fea000383ffff */
[----:B------:R-:W-:Y:S05]  /*7c70*/  BRA `(.L_x_192) ;  /* 0xfffffff000507947 */ /* 0x000fea000383ffff */
.L_x_180:
[----:B------:R-:W-:Y:S01]  /*7c80*/  BSSY B0, `(.L_x_193) ;  /* 0x0000006000007945 */ /* 0x000fe20003800000 */
[----:B------:R-:W-:-:S07]  /*7c90*/  IMAD.MOV.U32 R15, RZ, RZ, -0x1 ;  /* 0xffffffffff0f7424 */ /* 0x000fce00078e00ff */
[----:B-----5:R-:W-:Y:S05]  /*7ca0*/  WARPSYNC.COLLECTIVE R15, `(.L_x_194) ;  /* 0x000000000f0c7348 */ /* 0x020fea0003c00000 */
[----:B------:R-:W-:Y:S02]  /*7cb0*/  ELECT P6, UR62, PT ;  /* 0x00000000003e782f */ /* 0x000fe400038c0000 */
[----:B------:R-:W-:Y:S01]  /*7cc0*/  MOV R14, UR62 ;  /* 0x0000003e000e7c02 */ /* 0x000fe20008000f00 */
[----:B-----5:R-:W-:Y:S10]  /*7cd0*/  ENDCOLLECTIVE ;  /* 0x000000000000791b */ /* 0x020ff40003800000 */
.L_x_194:
[----:B------:R-:W-:Y:S05]  /*7ce0*/  BSYNC B0 ;  /* 0x0000000000007941 */ /* 0x000fea0003800000 */
.L_x_193:
[----:B------:R-:W-:Y:S05]  /*7cf0*/  BRA `(.L_x_195) ;  /* 0xfffffff800c07947 */ /* 0x000fea000383ffff */
.L_x_184:
[----:B0-----:R0:W1:Y:S02]  /*7d00*/  SYNCS.PHASECHK.TRANS64.TRYWAIT P0, [R7+URZ], R2 ;  /* 0x00000002070075a7 */ /* 0x001064000800017f */
[----:B-1----:R-:W-:Y:S05]  /*7d10*/  @!P0 NANOSLEEP.SYNCS 0x989680 ;  /* 0x009896800000895d */ /* 0x002fea0003900000 */
[----:B------:R-:W1:Y:S02]  /*7d20*/  @!P0 SYNCS.PHASECHK.TRANS64 P0, [R7+URZ], R2 ;  /* 0x00000002070085a7 */ /* 0x000e64000800007f */
[----:B-1----:R-:W-:Y:S05]  /*7d30*/  @!P0 BRA `(.L_x_184) ;  /* 0xfffffffc00f08947 */ /* 0x002fea000383ffff */
[----:B------:R-:W-:Y:S05]  /*7d40*/  BRA `(.L_x_196) ;  /* 0xfffffffc00007947 */ /* 0x000fea000383ffff */
.L_x_185:
[----:B0-----:R0:W1:Y:S02]  /*7d50*/  SYNCS.PHASECHK.TRANS64.TRYWAIT P0, [R4+URZ], R3 ;  /* 0x00000003040075a7 */ /* 0x001064000800017f */
[----:B-1----:R-:W-:Y:S05]  /*7d60*/  @!P0 NANOSLEEP.SYNCS 0x989680 ;  /* 0x009896800000895d */ /* 0x002fea0003900000 */
[----:B------:R-:W1:Y:S02]  /*7d70*/  @!P0 SYNCS.PHASECHK.TRANS64 P0, [R4+URZ], R3 ;  /* 0x00000003040085a7 */ /* 0x000e64000800007f */
[----:B-1----:R-:W-:Y:S05]  /*7d80*/  @!P0 BRA `(.L_x_185) ;  /* 0xfffffffc00f08947 */ /* 0x002fea000383ffff */
[----:B------:R-:W-:Y:S05]  /*7d90*/  BRA `(.L_x_197) ;  /* 0xfffffffc00087947 */ /* 0x000fea000383ffff */
.L_x_198:
[----:B------:R-:W-:-:S00]  /*7da0*/  BRA `(.L_x_198) ;  /* 0xfffffffc00fc7947 */ /* 0x000fc0000383ffff */
[----:B------:R-:W-:-:S00]  /*7db0*/  NOP ;  /* 0x0000000000007918 */ /* 0x000fc00000000000 */
        /* <DEDUP_REMOVED lines=12> */
.L_x_199:


//--------------------- .nv.global.init           --------------------------
	.section	.nv.global.init,"aw",@progbits
.nv.global.init:
	.type		$str$22,@object
	.size		$str$22,($str$23 - $str$22)
$str$22:
        /*0000*/ 	.byte	0x6b, 0x5f, 0x74, 0x69, 0x6c, 0x65, 0x5f, 0x63, 0x6f, 0x75, 0x6e, 0x74, 0x20, 0x3e, 0x3d, 0x20
        /*0010*/ 	.byte	0x31, 0x00
	.type		$str$23,@object
	.size		$str$23,(__unnamed_1 - $str$23)
$str$23:
        /*0012*/ 	.byte	0x2f, 0x74, 0x6d, 0x70, 0x2f, 0x63, 0x75, 0x74, 0x6c, 0x61, 0x73, 0x73, 0x5f, 0x73, 0x77, 0x65
        /*0022*/ 	.byte	0x65, 0x70, 0x5f, 0x73, 0x72, 0x63, 0x2f, 0x69, 0x6e, 0x63, 0x6c, 0x75, 0x64, 0x65, 0x2f, 0x63
        /*0032*/ 	.byte	0x75, 0x74, 0x6c, 0x61, 0x73, 0x73, 0x2f, 0x67, 0x65, 0x6d, 0x6d, 0x2f, 0x63, 0x6f, 0x6c, 0x6c
        /*0042*/ 	.byte	0x65, 0x63, 0x74, 0x69, 0x76, 0x65, 0x2f, 0x73, 0x6d, 0x39, 0x30, 0x5f, 0x6d, 0x6d, 0x61, 0x5f
        /*0052*/ 	.byte	0x74, 0x6d, 0x61, 0x5f, 0x67, 0x6d, 0x6d, 0x61, 0x5f, 0x73, 0x73, 0x5f, 0x77, 0x61, 0x72, 0x70
        /*0062*/ 	.byte	0x73, 0x70, 0x65, 0x63, 0x69, 0x61, 0x6c, 0x69, 0x7a, 0x65, 0x64, 0x2e, 0x68, 0x70, 0x70, 0x00
	.type		__unnamed_1,@object
	.size		__unnamed_1,(.L_0 - __unnamed_1)
__unnamed_1:
        /*0072*/ 	.byte	0x76, 0x6f, 0x69, 0x64, 0x20, 0x63, 0x75, 0x74, 0x6c, 0x61, 0x73, 0x73, 0x3a, 0x3a, 0x67, 0x65
        /* <DEDUP_REMOVED lines=180> */
        /*0bc2*/ 	.byte	0x3a, 0x69, 0x64, 0x65, 0x6e, 0x74, 0x69, 0x74, 0x79, 0x5d, 0x00
.L_0:


//--------------------- .nv.shared._ZN7cutlass13device_kernelINS_4gemm6kernel13GemmUniversalIN4cute5tupleIJiiiiEEENS1_10collective13CollectiveMmaINS1_34MainloopSm90TmaGmmaWarpSpecializedILi3ENS5_IJNS4_1CILi2EEESB_NSA_ILi1EEEEEENS1_32KernelTmaWarpSpecializedPingpongEEENS5_IJNSA_ILi64EEENSA_ILi128EEESG_EEENS_6half_tENS5_IJlSC_lEEESJ_SK_NS4_8TiledMMAINS4_8MMA_AtomIJNS4_4SM904GMMA26MMA_64x128x16_F32F16F16_SSILNSO_5MajorE0ELSQ_0ELNSO_7ScaleInE1ELSR_1EEEEEENS4_6LayoutINS5_IJSC_SC_SC_EEENS5_IJNSA_ILi0EEESW_SW_EEEEENS5_IJNS4_10UnderscoreESZ_SZ_EEEEENS4_23SM90_TMA_LOAD_MULTICASTENS4_14ComposedLayoutINS4_7SwizzleILi3ELi4ELi3EEENS4_18smem_ptr_flag_bitsILi16EEENSU_INS5_IJNSA_ILi8EEESG_EEENS5_IJSG_SC_EEEEEEEvNS4_8identityES12_S1C_vS1D_EENS_8epilogue10collective6detail29Sm90TmaWarpSpecializedAdapterINS1G_15DefaultEpilogueISJ_SK_SK_NS1F_6thread17LinearCombinationISJ_Li1EffLNS1K_9ScaleType4KindE0ELNS_15FloatRoundStyleE2ESJ_EENS1_15EpilogueDefaultEEEEEvvEEEEvNT_6ParamsE --------------------------
	.section	.nv.shared._ZN7cutlass13device_kernelINS_4gemm6kernel13GemmUniversalIN4cute5tupleIJiiiiEEENS1_10collective13CollectiveMmaINS1_34MainloopSm90TmaGmmaWarpSpecializedILi3ENS5_IJNS4_1CILi2EEESB_NSA_ILi1EEEEEENS1_32KernelTmaWarpSpecializedPingpongEEENS5_IJNSA_ILi64EEENSA_ILi128EEESG_EEENS_6half_tENS5_IJlSC_lEEESJ_SK_NS4_8TiledMMAINS4_8MMA_AtomIJNS4_4SM904GMMA26MMA_64x128x16_F32F16F16_SSILNSO_5MajorE0ELSQ_0ELNSO_7ScaleInE1ELSR_1EEEEEENS4_6LayoutINS5_IJSC_SC_SC_EEENS5_IJNSA_ILi0EEESW_SW_EEEEENS5_IJNS4_10UnderscoreESZ_SZ_EEEEENS4_23SM90_TMA_LOAD_MULTICASTENS4_14ComposedLayoutINS4_7SwizzleILi3ELi4ELi3EEENS4_18smem_ptr_flag_bitsILi16EEENSU_INS5_IJNSA_ILi8EEESG_EEENS5_IJSG_SC_EEEEEEEvNS4_8identityES12_S1C_vS1D_EENS_8epilogue10collective6detail29Sm90TmaWarpSpecializedAdapterINS1G_15DefaultEpilogueISJ_SK_SK_NS1F_6thread17LinearCombinationISJ_Li1EffLNS1K_9ScaleType4KindE0ELNS_15FloatRoundStyleE2ESJ_EENS1_15EpilogueDefaultEEEEEvvEEEEvNT_6ParamsE,"aw",@nobits
	.sectionflags	@""
	.align	16
	.zero		1024


//--------------------- .nv.shared.reserved.0     --------------------------
	.section	.nv.shared.reserved.0,"aw",@nobits
	.weak		__nv_reservedSMEM_offset_0_alias
	.size		__nv_reservedSMEM_offset_0_alias, 0, 0
	.other		__nv_reservedSMEM_offset_0_alias,@"STO_CUDA_RESERVED_SHARED STV_DEFAULT"
__nv_reservedSMEM_offset_0_alias:
	.zero		0


//--------------------- .nv.global                --------------------------
	.section	.nv.global,"aw",@nobits
.nv.global:
	.type		_ZN39_INTERNAL_c8782416_4_k_cu_264555ce_35034cute1_E,@object
	.size		_ZN39_INTERNAL_c8782416_4_k_cu_264555ce_35034cute1_E,(_ZN39_INTERNAL_c8782416_4_k_cu_264555ce_35034cuda3std3__45__cpo6cbeginE - _ZN39_INTERNAL_c8782416_4_k_cu_264555ce_35034cute1_E)
_ZN39_INTERNAL_c8782416_4_k_cu_264555ce_35034cute1_E:
	.zero		1
	.type		_ZN39_INTERNAL_c8782416_4_k_cu_264555ce_35034cuda3std3__45__cpo6cbeginE,@object
	.size		_ZN39_INTERNAL_c8782416_4_k_cu_264555ce_35034cuda3std3__45__cpo6cbeginE,(_ZN39_INTERNAL_c8782416_4_k_cu_264555ce_35034cuda3std3__48in_placeE - _ZN39_INTERNAL_c8782416_4_k_cu_264555ce_35034cuda3std3__45__cpo6cbeginE)
_ZN39_INTERNAL_c8782416_4_k_cu_264555ce_35034cuda3std3__45__cpo6cbeginE:
	.zero		1
	.type		_ZN39_INTERNAL_c8782416_4_k_cu_264555ce_35034cuda3std3__48in_placeE,@object
	.size		_ZN39_INTERNAL_c8782416_4_k_cu_264555ce_35034cuda3std3__48in_placeE,(_ZN39_INTERNAL_c8782416_4_k_cu_264555ce_35034cuda3std6ranges3__45__cpo9iter_moveE - _ZN39_INTERNAL_c8782416_4_k_cu_264555ce_35034cuda3std3__48in_placeE)
_ZN39_INTERNAL_c8782416_4_k_cu_264555ce_35034cuda3std3__48in_placeE:
	.zero		1
	.type		_ZN39_INTERNAL_c8782416_4_k_cu_264555ce_35034cuda3std6ranges3__45__cpo9iter_moveE,@object
	.size		_ZN39_INTERNAL_c8782416_4_k_cu_264555ce_35034cuda3std6ranges3__45__cpo9iter_moveE,(_ZN39_INTERNAL_c8782416_4_k_cu_264555ce_35034cuda3std3__45__cpo5beginE - _ZN39_INTERNAL_c8782416_4_k_cu_264555ce_35034cuda3std6ranges3__45__cpo9iter_moveE)
_ZN39_INTERNAL_c8782416_4_k_cu_264555ce_35034cuda3std6ranges3__45__cpo9iter_moveE:
	.zero		1
	.type		_ZN39_INTERNAL_c8782416_4_k_cu_264555ce_35034cuda3std3__45__cpo5beginE,@object
	.size		_ZN39_INTERNAL_c8782416_4_k_cu_264555ce_35034cuda3std3__45__cpo5beginE,(_ZN39_INTERNAL_c8782416_4_k_cu_264555ce_35034cuda3std3__441_GLOBAL__N__c8782416_4_k_cu_264555ce_35036ignoreE - _ZN39_INTERNAL_c8782416_4_k_cu_264555ce_35034cuda3std3__45__cpo5beginE)
_ZN39_INTERNAL_c8782416_4_k_cu_264555ce_35034cuda3std3__45__cpo5beginE:
	.zero		1
	.type		_ZN39_INTERNAL_c8782416_4_k_cu_264555ce_35034cuda3std3__441_GLOBAL__N__c8782416_4_k_cu_264555ce_35036ignoreE,@object
	.size		_ZN39_INTERNAL_c8782416_4_k_cu_264555ce_35034cuda3std3__441_GLOBAL__N__c8782416_4_k_cu_264555ce_35036ignoreE,(_ZN39_INTERNAL_c8782416_4_k_cu_264555ce_35034cute7productE - _ZN39_INTERNAL_c8782416_4_k_cu_264555ce_35034cuda3std3__441_GLOBAL__N__c8782416_4_k_cu_264555ce_35036ignoreE)
_ZN39_INTERNAL_c8782416_4_k_cu_264555ce_35034cuda3std3__441_GLOBAL__N__c8782416_4_k_cu_264555ce_35036ignoreE:
	.zero		1
	.type		_ZN39_INTERNAL_c8782416_4_k_cu_264555ce_35034cute7productE,@object
	.size		_ZN39_INTERNAL_c8782416_4_k_cu_264555ce_35034cute7productE,(_ZN39_INTERNAL_c8782416_4_k_cu_264555ce_35034cuda3std3__45__cpo3endE - _ZN39_INTERNAL_c8782416_4_k_cu_264555ce_35034cute7productE)
_ZN39_INTERNAL_c8782416_4_k_cu_264555ce_35034cute7productE:
	.zero		1
	.type		_ZN39_INTERNAL_c8782416_4_k_cu_264555ce_35034cuda3std3__45__cpo3endE,@object
	.size		_ZN39_INTERNAL_c8782416_4_k_cu_264555ce_35034cuda3std3__45__cpo3endE,(_ZN39_INTERNAL_c8782416_4_k_cu_264555ce_35034cuda3std3__419piecewise_constructE - _ZN39_INTERNAL_c8782416_4_k_cu_264555ce_35034cuda3std3__45__cpo3endE)
_ZN39_INTERNAL_c8782416_4_k_cu_264555ce_35034cuda3std3__45__cpo3endE:
	.zero		1
	.type		_ZN39_INTERNAL_c8782416_4_k_cu_264555ce_35034cuda3std3__419piecewise_constructE,@object
	.size		_ZN39_INTERNAL_c8782416_4_k_cu_264555ce_35034cuda3std3__419piecewise_constructE,(_ZN39_INTERNAL_c8782416_4_k_cu_264555ce_35034cuda3std3__45__cpo4cendE - _ZN39_INTERNAL_c8782416_4_k_cu_264555ce_35034cuda3std3__419piecewise_constructE)
_ZN39_INTERNAL_c8782416_4_k_cu_264555ce_35034cuda3std3__419piecewise_constructE:
	.zero		1
	.type		_ZN39_INTERNAL_c8782416_4_k_cu_264555ce_35034cuda3std3__45__cpo4cendE,@object
	.size		_ZN39_INTERNAL_c8782416_4_k_cu_264555ce_35034cuda3std3__45__cpo4cendE,(_ZN39_INTERNAL_c8782416_4_k_cu_264555ce_35034cuda3std6ranges3__45__cpo4swapE - _ZN39_INTERNAL_c8782416_4_k_cu_264555ce_35034cuda3std3__45__cpo4cendE)
_ZN39_INTERNAL_c8782416_4_k_cu_264555ce_35034cuda3std3__45__cpo4cendE:
	.zero		1
	.type		_ZN39_INTERNAL_c8782416_4_k_cu_264555ce_35034cuda3std6ranges3__45__cpo4swapE,@object
	.size		_ZN39_INTERNAL_c8782416_4_k_cu_264555ce_35034cuda3std6ranges3__45__cpo4swapE,(.L_8 - _ZN39_INTERNAL_c8782416_4_k_cu_264555ce_35034cuda3std6ranges3__45__cpo4swapE)
_ZN39_INTERNAL_c8782416_4_k_cu_264555ce_35034cuda3std6ranges3__45__cpo4swapE:
	.zero		1
.L_8:


//--------------------- .nv.constant0._ZN7cutlass13device_kernelINS_4gemm6kernel13GemmUniversalIN4cute5tupleIJiiiiEEENS1_10collective13CollectiveMmaINS1_34MainloopSm90TmaGmmaWarpSpecializedILi3ENS5_IJNS4_1CILi2EEESB_NSA_ILi1EEEEEENS1_32KernelTmaWarpSpecializedPingpongEEENS5_IJNSA_ILi64EEENSA_ILi128EEESG_EEENS_6half_tENS5_IJlSC_lEEESJ_SK_NS4_8TiledMMAINS4_8MMA_AtomIJNS4_4SM904GMMA26MMA_64x128x16_F32F16F16_SSILNSO_5MajorE0ELSQ_0ELNSO_7ScaleInE1ELSR_1EEEEEENS4_6LayoutINS5_IJSC_SC_SC_EEENS5_IJNSA_ILi0EEESW_SW_EEEEENS5_IJNS4_10UnderscoreESZ_SZ_EEEEENS4_23SM90_TMA_LOAD_MULTICASTENS4_14ComposedLayoutINS4_7SwizzleILi3ELi4ELi3EEENS4_18smem_ptr_flag_bitsILi16EEENSU_INS5_IJNSA_ILi8EEESG_EEENS5_IJSG_SC_EEEEEEEvNS4_8identityES12_S1C_vS1D_EENS_8epilogue10collective6detail29Sm90TmaWarpSpecializedAdapterINS1G_15DefaultEpilogueISJ_SK_SK_NS1F_6thread17LinearCombinationISJ_Li1EffLNS1K_9ScaleType4KindE0ELNS_15FloatRoundStyleE2ESJ_EENS1_15EpilogueDefaultEEEEEvvEEEEvNT_6ParamsE --------------------------
	.section	.nv.constant0._ZN7cutlass13device_kernelINS_4gemm6kernel13GemmUniversalIN4cute5tupleIJiiiiEEENS1_10collective13CollectiveMmaINS1_34MainloopSm90TmaGmmaWarpSpecializedILi3ENS5_IJNS4_1CILi2EEESB_NSA_ILi1EEEEEENS1_32KernelTmaWarpSpecializedPingpongEEENS5_IJNSA_ILi64EEENSA_ILi128EEESG_EEENS_6half_tENS5_IJlSC_lEEESJ_SK_NS4_8TiledMMAINS4_8MMA_AtomIJNS4_4SM904GMMA26MMA_64x128x16_F32F16F16_SSILNSO_5MajorE0ELSQ_0ELNSO_7ScaleInE1ELSR_1EEEEEENS4_6LayoutINS5_IJSC_SC_SC_EEENS5_IJNSA_ILi0EEESW_SW_EEEEENS5_IJNS4_10UnderscoreESZ_SZ_EEEEENS4_23SM90_TMA_LOAD_MULTICASTENS4_14ComposedLayoutINS4_7SwizzleILi3ELi4ELi3EEENS4_18smem_ptr_flag_bitsILi16EEENSU_INS5_IJNSA_ILi8EEESG_EEENS5_IJSG_SC_EEEEEEEvNS4_8identityES12_S1C_vS1D_EENS_8epilogue10collective6detail29Sm90TmaWarpSpecializedAdapterINS1G_15DefaultEpilogueISJ_SK_SK_NS1F_6thread17LinearCombinationISJ_Li1EffLNS1K_9ScaleType4KindE0ELNS_15FloatRoundStyleE2ESJ_EENS1_15EpilogueDefaultEEEEEvvEEEEvNT_6ParamsE,"a",@progbits
	.sectionflags	@""
	.align	4
.nv.constant0._ZN7cutlass13device_kernelINS_4gemm6kernel13GemmUniversalIN4cute5tupleIJiiiiEEENS1_10collective13CollectiveMmaINS1_34MainloopSm90TmaGmmaWarpSpecializedILi3ENS5_IJNS4_1CILi2EEESB_NSA_ILi1EEEEEENS1_32KernelTmaWarpSpecializedPingpongEEENS5_IJNSA_ILi64EEENSA_ILi128EEESG_EEENS_6half_tENS5_IJlSC_lEEESJ_SK_NS4_8TiledMMAINS4_8MMA_AtomIJNS4_4SM904GMMA26MMA_64x128x16_F32F16F16_SSILNSO_5MajorE0ELSQ_0ELNSO_7ScaleInE1ELSR_1EEEEEENS4_6LayoutINS5_IJSC_SC_SC_EEENS5_IJNSA_ILi0EEESW_SW_EEEEENS5_IJNS4_10UnderscoreESZ_SZ_EEEEENS4_23SM90_TMA_LOAD_MULTICASTENS4_14ComposedLayoutINS4_7SwizzleILi3ELi4ELi3EEENS4_18smem_ptr_flag_bitsILi16EEENSU_INS5_IJNSA_ILi8EEESG_EEENS5_IJSG_SC_EEEEEEEvNS4_8identityES12_S1C_vS1D_EENS_8epilogue10collective6detail29Sm90TmaWarpSpecializedAdapterINS1G_15DefaultEpilogueISJ_SK_SK_NS1F_6thread17LinearCombinationISJ_Li1EffLNS1K_9ScaleType4KindE0ELNS_15FloatRoundStyleE2ESJ_EENS1_15EpilogueDefaultEEEEEvvEEEEvNT_6ParamsE:
	.zero		1664


//--------------------- SYMBOLS --------------------------

	.type		.nv.reservedSmem.offset0,@object
	.size		.nv.reservedSmem.offset0,0x4
	.type		__assertfail,@function
